	.target	sm_90a

	.elftype	@"ET_EXEC"


//--------------------- .note.nv.tkinfo           --------------------------
	.section	.note.nv.tkinfo,"",@"SHT_NOTE"
	.sectionflags	@"SHF_NOTE_NV_TKINFO"
	.tkinfo
        /*0018*/ 	.word	0x00000002
        /*0030*/ 	.string	""
        /*0030*/ 	.string	"ptxas"
        /*0030*/ 	.string	"Cuda compilation tools, release 13.0, V13.0.88"
        /*0030*/ 	.string	"Build cuda_13.0.r13.0/compiler.36424714_0"
        /*0030*/ 	.string	"-arch sm_90a -m 64 "



//--------------------- .note.nv.cuinfo           --------------------------
	.section	.note.nv.cuinfo,"",@"SHT_NOTE"
	.sectionflags	@"SHF_NOTE_NV_CUINFO"
        /*0018*/ 	.short	0x0002
        /*001a*/ 	.short	0x005a
        /*001c*/ 	.short	0x0082
	.zero		2


//--------------------- .nv.info                  --------------------------
	.section	.nv.info,"",@"SHT_CUDA_INFO"
	.align	4


	//----- nvinfo : EIATTR_REGCOUNT
	.align		4
        /*0000*/ 	.byte	0x04, 0x2f
        /*0002*/ 	.short	(.L_15 - .L_14)
	.align		4
.L_14:
        /*0004*/ 	.word	index@(_ZN7cutlass13device_kernelINS_4gemm6kernel13GemmUniversalIN4cute5tupleIJiiiiEEENS1_10collective13CollectiveMmaINS1_34MainloopSm90TmaGmmaWarpSpecializedILi10ENS5_IJNS4_1CILi2EEENSA_ILi1EEESC_EEENS1_35KernelTmaWarpSpecializedCooperativeEEENS5_IJNSA_ILi128EEENSA_ILi224EEENSA_ILi32EEEEEENS_6half_tENS5_IJlSC_lEEESK_SL_NS4_8TiledMMAINS4_8MMA_AtomIJNS4_4SM904GMMA25MMA_64x32x16_F32F16F16_SSILNSP_5MajorE0ELSR_0ELNSP_7ScaleInE1ELSS_1EEEEEENS4_6LayoutISD_NS5_IJSC_NSA_ILi0EEESW_EEEEENS5_IJNS4_10UnderscoreESZ_SZ_EEEEENS4_13SM90_TMA_LOADENS4_14ComposedLayoutINS4_7SwizzleILi2ELi4ELi3EEENS4_18smem_ptr_flag_bitsILi16EEENSV_INS5_IJNSA_ILi8EEESI_EEENS5_IJSI_SC_EEEEEEEvNS4_8identityENS4_23SM90_TMA_LOAD_MULTICASTES1C_vS1D_EENS_8epilogue10collective6detail29Sm90TmaWarpSpecializedAdapterINS1H_15DefaultEpilogueISK_SL_SL_NS1G_6thread17LinearCombinationISK_Li1EffLNS1L_9ScaleType4KindE0ELNS_15FloatRoundStyleE2ESK_EENS1_15EpilogueDefaultEEEEEvvEEEEvNT_6ParamsE)
        /*0008*/ 	.word	0x000000a8


	//----- nvinfo : EIATTR_FRAME_SIZE
	.align		4
.L_15:
        /*000c*/ 	.byte	0x04, 0x11
        /*000e*/ 	.short	(.L_17 - .L_16)
	.align		4
.L_16:
        /*0010*/ 	.word	index@(_ZN7cutlass13device_kernelINS_4gemm6kernel13GemmUniversalIN4cute5tupleIJiiiiEEENS1_10collective13CollectiveMmaINS1_34MainloopSm90TmaGmmaWarpSpecializedILi10ENS5_IJNS4_1CILi2EEENSA_ILi1EEESC_EEENS1_35KernelTmaWarpSpecializedCooperativeEEENS5_IJNSA_ILi128EEENSA_ILi224EEENSA_ILi32EEEEEENS_6half_tENS5_IJlSC_lEEESK_SL_NS4_8TiledMMAINS4_8MMA_AtomIJNS4_4SM904GMMA25MMA_64x32x16_F32F16F16_SSILNSP_5MajorE0ELSR_0ELNSP_7ScaleInE1ELSS_1EEEEEENS4_6LayoutISD_NS5_IJSC_NSA_ILi0EEESW_EEEEENS5_IJNS4_10UnderscoreESZ_SZ_EEEEENS4_13SM90_TMA_LOADENS4_14ComposedLayoutINS4_7SwizzleILi2ELi4ELi3EEENS4_18smem_ptr_flag_bitsILi16EEENSV_INS5_IJNSA_ILi8EEESI_EEENS5_IJSI_SC_EEEEEEEvNS4_8identityENS4_23SM90_TMA_LOAD_MULTICASTES1C_vS1D_EENS_8epilogue10collective6detail29Sm90TmaWarpSpecializedAdapterINS1H_15DefaultEpilogueISK_SL_SL_NS1G_6thread17LinearCombinationISK_Li1EffLNS1L_9ScaleType4KindE0ELNS_15FloatRoundStyleE2ESK_EENS1_15EpilogueDefaultEEEEEvvEEEEvNT_6ParamsE)
        /*0014*/ 	.word	0x00000000


	//----- nvinfo : EIATTR_MIN_STACK_SIZE
	.align		4
.L_17:
        /*0018*/ 	.byte	0x04, 0x12
        /*001a*/ 	.short	(.L_19 - .L_18)
	.align		4
.L_18:
        /*001c*/ 	.word	index@(_ZN7cutlass13device_kernelINS_4gemm6kernel13GemmUniversalIN4cute5tupleIJiiiiEEENS1_10collective13CollectiveMmaINS1_34MainloopSm90TmaGmmaWarpSpecializedILi10ENS5_IJNS4_1CILi2EEENSA_ILi1EEESC_EEENS1_35KernelTmaWarpSpecializedCooperativeEEENS5_IJNSA_ILi128EEENSA_ILi224EEENSA_ILi32EEEEEENS_6half_tENS5_IJlSC_lEEESK_SL_NS4_8TiledMMAINS4_8MMA_AtomIJNS4_4SM904GMMA25MMA_64x32x16_F32F16F16_SSILNSP_5MajorE0ELSR_0ELNSP_7ScaleInE1ELSS_1EEEEEENS4_6LayoutISD_NS5_IJSC_NSA_ILi0EEESW_EEEEENS5_IJNS4_10UnderscoreESZ_SZ_EEEEENS4_13SM90_TMA_LOADENS4_14ComposedLayoutINS4_7SwizzleILi2ELi4ELi3EEENS4_18smem_ptr_flag_bitsILi16EEENSV_INS5_IJNSA_ILi8EEESI_EEENS5_IJSI_SC_EEEEEEEvNS4_8identityENS4_23SM90_TMA_LOAD_MULTICASTES1C_vS1D_EENS_8epilogue10collective6detail29Sm90TmaWarpSpecializedAdapterINS1H_15DefaultEpilogueISK_SL_SL_NS1G_6thread17LinearCombinationISK_Li1EffLNS1L_9ScaleType4KindE0ELNS_15FloatRoundStyleE2ESK_EENS1_15EpilogueDefaultEEEEEvvEEEEvNT_6ParamsE)
        /*0020*/ 	.word	0x00000000
.L_19:


//--------------------- .nv.compat                --------------------------
	.section	.nv.compat,"",@"SHT_CUDA_COMPAT_INFO"
	.align	4
        /*0000*/ 	.byte	0x02, 0x09, 0x01, 0x00, 0x02, 0x02, 0x04, 0x00, 0x02, 0x05, 0x05, 0x00, 0x03, 0x07, 0x01, 0x01
        /*0010*/ 	.byte	0x02, 0x03, 0x01, 0x00, 0x02, 0x06, 0x01, 0x00, 0x04, 0x0b, 0x08, 0x00, 0x00, 0x00, 0x00, 0x00
        /*0020*/ 	.byte	0x00, 0x00, 0x00, 0x00


//--------------------- .nv.info._ZN7cutlass13device_kernelINS_4gemm6kernel13GemmUniversalIN4cute5tupleIJiiiiEEENS1_10collective13CollectiveMmaINS1_34MainloopSm90TmaGmmaWarpSpecializedILi10ENS5_IJNS4_1CILi2EEENSA_ILi1EEESC_EEENS1_35KernelTmaWarpSpecializedCooperativeEEENS5_IJNSA_ILi128EEENSA_ILi224EEENSA_ILi32EEEEEENS_6half_tENS5_IJlSC_lEEESK_SL_NS4_8TiledMMAINS4_8MMA_AtomIJNS4_4SM904GMMA25MMA_64x32x16_F32F16F16_SSILNSP_5MajorE0ELSR_0ELNSP_7ScaleInE1ELSS_1EEEEEENS4_6LayoutISD_NS5_IJSC_NSA_ILi0EEESW_EEEEENS5_IJNS4_10UnderscoreESZ_SZ_EEEEENS4_13SM90_TMA_LOADENS4_14ComposedLayoutINS4_7SwizzleILi2ELi4ELi3EEENS4_18smem_ptr_flag_bitsILi16EEENSV_INS5_IJNSA_ILi8EEESI_EEENS5_IJSI_SC_EEEEEEEvNS4_8identityENS4_23SM90_TMA_LOAD_MULTICASTES1C_vS1D_EENS_8epilogue10collective6detail29Sm90TmaWarpSpecializedAdapterINS1H_15DefaultEpilogueISK_SL_SL_NS1G_6thread17LinearCombinationISK_Li1EffLNS1L_9ScaleType4KindE0ELNS_15FloatRoundStyleE2ESK_EENS1_15EpilogueDefaultEEEEEvvEEEEvNT_6ParamsE --------------------------
	.section	.nv.info._ZN7cutlass13device_kernelINS_4gemm6kernel13GemmUniversalIN4cute5tupleIJiiiiEEENS1_10collective13CollectiveMmaINS1_34MainloopSm90TmaGmmaWarpSpecializedILi10ENS5_IJNS4_1CILi2EEENSA_ILi1EEESC_EEENS1_35KernelTmaWarpSpecializedCooperativeEEENS5_IJNSA_ILi128EEENSA_ILi224EEENSA_ILi32EEEEEENS_6half_tENS5_IJlSC_lEEESK_SL_NS4_8TiledMMAINS4_8MMA_AtomIJNS4_4SM904GMMA25MMA_64x32x16_F32F16F16_SSILNSP_5MajorE0ELSR_0ELNSP_7ScaleInE1ELSS_1EEEEEENS4_6LayoutISD_NS5_IJSC_NSA_ILi0EEESW_EEEEENS5_IJNS4_10UnderscoreESZ_SZ_EEEEENS4_13SM90_TMA_LOADENS4_14ComposedLayoutINS4_7SwizzleILi2ELi4ELi3EEENS4_18smem_ptr_flag_bitsILi16EEENSV_INS5_IJNSA_ILi8EEESI_EEENS5_IJSI_SC_EEEEEEEvNS4_8identityENS4_23SM90_TMA_LOAD_MULTICASTES1C_vS1D_EENS_8epilogue10collective6detail29Sm90TmaWarpSpecializedAdapterINS1H_15DefaultEpilogueISK_SL_SL_NS1G_6thread17LinearCombinationISK_Li1EffLNS1L_9ScaleType4KindE0ELNS_15FloatRoundStyleE2ESK_EENS1_15EpilogueDefaultEEEEEvvEEEEvNT_6ParamsE,"",@"SHT_CUDA_INFO"
	.sectionflags	@""
	.align	4


	//----- nvinfo : EIATTR_CUDA_API_VERSION
	.align		4
        /*0000*/ 	.byte	0x04, 0x37
        /*0002*/ 	.short	(.L_21 - .L_20)
.L_20:
        /*0004*/ 	.word	0x00000082


	//----- nvinfo : EIATTR_KPARAM_INFO
	.align		4
.L_21:
        /*0008*/ 	.byte	0x04, 0x17
        /*000a*/ 	.short	(.L_23 - .L_22)
.L_22:
        /*000c*/ 	.word	0x00000000
        /*0010*/ 	.short	0x0000
        /*0012*/ 	.short	0x0070
        /*0014*/ 	.byte	0x00, 0xf0, 0x01, 0x10


	//----- nvinfo : EIATTR_SPARSE_MMA_MASK
	.align		4
.L_23:
        /*0018*/ 	.byte	0x03, 0x50
        /*001a*/ 	.short	0x0000


	//----- nvinfo : EIATTR_MAXREG_COUNT
	.align		4
        /*001c*/ 	.byte	0x03, 0x1b
        /*001e*/ 	.short	0x00a8


	//----- nvinfo : EIATTR_NUM_BARRIERS
	.align		4
        /*0020*/ 	.byte	0x02, 0x4c
        /*0022*/ 	.byte	0x01
	.zero		1


	//----- nvinfo : EIATTR_EXTERNS
	.align		4
        /*0024*/ 	.byte	0x04, 0x0f
        /*0026*/ 	.short	(.L_25 - .L_24)


	//   ....[0]....
	.align		4
.L_24:
        /*0028*/ 	.word	index@(__assertfail)


	//----- nvinfo : EIATTR_MERCURY_ISA_VERSION
	.align		4
.L_25:
        /*002c*/ 	.byte	0x03, 0x5f
        /*002e*/ 	.short	0x0101


	//----- nvinfo : EIATTR_INT_WARP_WIDE_INSTR_OFFSETS
	.align		4
        /*0030*/ 	.byte	0x04, 0x31
        /*0032*/ 	.short	(.L_27 - .L_26)


	//   ....[0]....
.L_26:
        /*0034*/ 	.word	0x00000570


	//   ....[1]....
        /*0038*/ 	.word	0x000005a0


	//   ....[2]....
        /*003c*/ 	.word	0x00000760


	//----- nvinfo : EIATTR_COOP_GROUP_MASK_REGIDS
	.align		4
.L_27:
        /*0040*/ 	.byte	0x04, 0x29
        /*0042*/ 	.short	(.L_29 - .L_28)


	//   ....[0]....
.L_28:
        /*0044*/ 	.word	0xffffffff


	//   ....[1]....
        /*0048*/ 	.word	0xffffffff


	//   ....[2]....
        /*004c*/ 	.word	0xffffffff


	//   ....[3]....
        /*0050*/ 	.word	0xffffffff


	//   ....[4]....
        /*0054*/ 	.word	0xffffffff


	//   ....[5]....
        /*0058*/ 	.word	0xffffffff


	//----- nvinfo : EIATTR_COOP_GROUP_INSTR_OFFSETS
	.align		4
.L_29:
        /*005c*/ 	.byte	0x04, 0x28
        /*005e*/ 	.short	(.L_31 - .L_30)


	//   ....[0]....
.L_30:
        /*0060*/ 	.word	0x00000060


	//   ....[1]....
        /*0064*/ 	.word	0x00000070


	//   ....[2]....
        /*0068*/ 	.word	0x00000130


	//   ....[3]....
        /*006c*/ 	.word	0x000003c0


	//   ....[4]....
        /*0070*/ 	.word	0x000008e0


	//   ....[5]....
        /*0074*/ 	.word	0x00001320


	//----- nvinfo : EIATTR_REG_RECONFIG
	.align		4
.L_31:
        /*0078*/ 	.byte	0x01, 0x54
	.zero		2


	//----- nvinfo : EIATTR_SYSCALL_OFFSETS
	.align		4
        /*007c*/ 	.byte	0x04, 0x46
        /*007e*/ 	.short	(.L_33 - .L_32)


	//   ....[0]....
.L_32:
        /*0080*/ 	.word	0x000014e0


	//----- nvinfo : EIATTR_MBARRIER_INSTR_OFFSETS
	.align		4
.L_33:
        /*0084*/ 	.byte	0x04, 0x39
        /*0086*/ 	.short	(.L_35 - .L_34)


	//   ....[0]....
.L_34:
        /*0088*/ 	.word	0x00000250
        /*008c*/ 	.word	0x000000ff
        /*0090*/ 	.word	0x00000000
        /*0094*/ 	.short	0x0100
        /*0096*/ 	.byte	0x08
	.zero		1


	//   ....[1]....
        /*0098*/ 	.word	0x00000260
        /*009c*/ 	.word	0x000000ff
        /*00a0*/ 	.word	0x00000050
        /*00a4*/ 	.short	0x0100
        /*00a6*/ 	.byte	0x08
	.zero		1


	//   ....[2]....
        /*00a8*/ 	.word	0x00000270
        /*00ac*/ 	.word	0x000000ff
        /*00b0*/ 	.word	0x00000008
        /*00b4*/ 	.short	0x0100
        /*00b6*/ 	.byte	0x08
	.zero		1


	//   ....[3]....
        /*00b8*/ 	.word	0x00000280
        /*00bc*/ 	.word	0x000000ff
        /*00c0*/ 	.word	0x00000058
        /*00c4*/ 	.short	0x0100
        /*00c6*/ 	.byte	0x08
	.zero		1


	//   ....[4]....
        /*00c8*/ 	.word	0x00000290
        /*00cc*/ 	.word	0x000000ff
        /*00d0*/ 	.word	0x00000010
        /*00d4*/ 	.short	0x0100
        /*00d6*/ 	.byte	0x08
	.zero		1


	//   ....[5]....
        /*00d8*/ 	.word	0x000002a0
        /*00dc*/ 	.word	0x000000ff
        /*00e0*/ 	.word	0x00000060
        /*00e4*/ 	.short	0x0100
        /*00e6*/ 	.byte	0x08
	.zero		1


	//   ....[6]....
        /*00e8*/ 	.word	0x000002b0
        /*00ec*/ 	.word	0x000000ff
        /*00f0*/ 	.word	0x00000018
        /*00f4*/ 	.short	0x0100
        /*00f6*/ 	.byte	0x08
	.zero		1


	//   ....[7]....
        /*00f8*/ 	.word	0x000002c0
        /*00fc*/ 	.word	0x000000ff
        /*0100*/ 	.word	0x00000068
        /*0104*/ 	.short	0x0100
        /*0106*/ 	.byte	0x08
	.zero		1


	//   ....[8]....
        /*0108*/ 	.word	0x000002d0
        /*010c*/ 	.word	0x000000ff
        /*0110*/ 	.word	0x00000020
        /*0114*/ 	.short	0x0100
        /*0116*/ 	.byte	0x08
	.zero		1


	//   ....[9]....
        /*0118*/ 	.word	0x000002e0
        /*011c*/ 	.word	0x000000ff
        /*0120*/ 	.word	0x00000070
        /*0124*/ 	.short	0x0100
        /*0126*/ 	.byte	0x08
	.zero		1


	//   ....[10]....
        /*0128*/ 	.word	0x000002f0
        /*012c*/ 	.word	0x000000ff
        /*0130*/ 	.word	0x00000028
        /*0134*/ 	.short	0x0100
        /*0136*/ 	.byte	0x08
	.zero		1


	//   ....[11]....
        /*0138*/ 	.word	0x00000300
        /*013c*/ 	.word	0x000000ff
        /*0140*/ 	.word	0x00000078
        /*0144*/ 	.short	0x0100
        /*0146*/ 	.byte	0x08
	.zero		1


	//   ....[12]....
        /*0148*/ 	.word	0x00000310
        /*014c*/ 	.word	0x000000ff
        /*0150*/ 	.word	0x00000030
        /*0154*/ 	.short	0x0100
        /*0156*/ 	.byte	0x08
	.zero		1


	//   ....[13]....
        /*0158*/ 	.word	0x00000320
        /*015c*/ 	.word	0x000000ff
        /*0160*/ 	.word	0x00000080
        /*0164*/ 	.short	0x0100
        /*0166*/ 	.byte	0x08
	.zero		1


	//   ....[14]....
        /*0168*/ 	.word	0x00000330
        /*016c*/ 	.word	0x000000ff
        /*0170*/ 	.word	0x00000038
        /*0174*/ 	.short	0x0100
        /*0176*/ 	.byte	0x08
	.zero		1


	//   ....[15]....
        /*0178*/ 	.word	0x00000340
        /*017c*/ 	.word	0x000000ff
        /*0180*/ 	.word	0x00000088
        /*0184*/ 	.short	0x0100
        /*0186*/ 	.byte	0x08
	.zero		1


	//   ....[16]....
        /*0188*/ 	.word	0x00000350
        /*018c*/ 	.word	0x000000ff
        /*0190*/ 	.word	0x00000040
        /*0194*/ 	.short	0x0100
        /*0196*/ 	.byte	0x08
	.zero		1


	//   ....[17]....
        /*0198*/ 	.word	0x00000360
        /*019c*/ 	.word	0x000000ff
        /*01a0*/ 	.word	0x00000090
        /*01a4*/ 	.short	0x0100
        /*01a6*/ 	.byte	0x08
	.zero		1


	//   ....[18]....
        /*01a8*/ 	.word	0x00000370
        /*01ac*/ 	.word	0x000000ff
        /*01b0*/ 	.word	0x00000048
        /*01b4*/ 	.short	0x0100
        /*01b6*/ 	.byte	0x08
	.zero		1


	//   ....[19]....
        /*01b8*/ 	.word	0x00000380
        /*01bc*/ 	.word	0x000000ff
        /*01c0*/ 	.word	0x00000098
        /*01c4*/ 	.short	0x0100
        /*01c6*/ 	.byte	0x08
	.zero		1


	//   ....[20]....
        /*01c8*/ 	.word	0x000007e0
        /*01cc*/ 	.word	0x000000ff
        /*01d0*/ 	.word	0x000000b0
        /*01d4*/ 	.short	0x0100
        /*01d6*/ 	.byte	0x06
	.zero		1


	//   ....[21]....
        /*01d8*/ 	.word	0x00000870
        /*01dc*/ 	.word	0x000000ff
        /*01e0*/ 	.word	0x000000b8
        /*01e4*/ 	.short	0x0100
        /*01e6*/ 	.byte	0x06
	.zero		1


	//   ....[22]....
        /*01e8*/ 	.word	0x00001560
        /*01ec*/ 	.word	0x00000003
        /*01f0*/ 	.word	0x00000000
        /*01f4*/ 	.short	0x010a
        /*01f6*/ 	.byte	0x3f
	.zero		1


	//   ....[23]....
        /*01f8*/ 	.word	0x000015a0
        /*01fc*/ 	.word	0x00000003
        /*0200*/ 	.word	0x00000000
        /*0204*/ 	.short	0x010a
        /*0206*/ 	.byte	0x3f
	.zero		1


	//   ....[24]....
        /*0208*/ 	.word	0x00001d00
        /*020c*/ 	.word	0x000000ff
        /*0210*/ 	.word	0x00000000
        /*0214*/ 	.short	0x010a
        /*0216*/ 	.byte	0x07
	.zero		1


	//   ....[25]....
        /*0218*/ 	.word	0x00001d40
        /*021c*/ 	.word	0x000000ff
        /*0220*/ 	.word	0x00000000
        /*0224*/ 	.short	0x010a
        /*0226*/ 	.byte	0x07
	.zero		1


	//   ....[26]....
        /*0228*/ 	.word	0x00002340
        /*022c*/ 	.word	0x00000006
        /*0230*/ 	.word	0x00000000
        /*0234*/ 	.short	0x0101
        /*0236*/ 	.byte	0x3f
	.zero		1


	//   ....[27]....
        /*0238*/ 	.word	0x00002500
        /*023c*/ 	.word	0x00000000
        /*0240*/ 	.word	0x00000000
        /*0244*/ 	.short	0x0101
        /*0246*/ 	.byte	0x3f
	.zero		1


	//   ....[28]....
        /*0248*/ 	.word	0x0000aaa0
        /*024c*/ 	.word	0x00000014
        /*0250*/ 	.word	0x00000050
        /*0254*/ 	.short	0x010a
        /*0256*/ 	.byte	0x3f
	.zero		1


	//   ....[29]....
        /*0258*/ 	.word	0x0000ae20
        /*025c*/ 	.word	0x00000003
        /*0260*/ 	.word	0x000000b8
        /*0264*/ 	.short	0x0101
        /*0266*/ 	.byte	0x3f
	.zero		1


	//   ....[30]....
        /*0268*/ 	.word	0x0000b570
        /*026c*/ 	.word	0x00000007
        /*0270*/ 	.word	0x00000000
        /*0274*/ 	.short	0x010a
        /*0276*/ 	.byte	0x3f
	.zero		1


	//   ....[31]....
        /*0278*/ 	.word	0x0000b5f0
        /*027c*/ 	.word	0x00000008
        /*0280*/ 	.word	0x00000000
        /*0284*/ 	.short	0x010a
        /*0286*/ 	.byte	0x3f
	.zero		1


	//   ....[32]....
        /*0288*/ 	.word	0x0000b680
        /*028c*/ 	.word	0x00000009
        /*0290*/ 	.word	0x00000000
        /*0294*/ 	.short	0x010a
        /*0296*/ 	.byte	0x3f
	.zero		1


	//   ....[33]....
        /*0298*/ 	.word	0x0000b710
        /*029c*/ 	.word	0x00000008
        /*02a0*/ 	.word	0x00000000
        /*02a4*/ 	.short	0x010a
        /*02a6*/ 	.byte	0x3f
	.zero		1


	//   ....[34]....
        /*02a8*/ 	.word	0x0000b7a0
        /*02ac*/ 	.word	0x00000009
        /*02b0*/ 	.word	0x00000000
        /*02b4*/ 	.short	0x010a
        /*02b6*/ 	.byte	0x3f
	.zero		1


	//   ....[35]....
        /*02b8*/ 	.word	0x0000b830
        /*02bc*/ 	.word	0x00000008
        /*02c0*/ 	.word	0x00000000
        /*02c4*/ 	.short	0x010a
        /*02c6*/ 	.byte	0x3f
	.zero		1


	//   ....[36]....
        /*02c8*/ 	.word	0x0000b8c0
        /*02cc*/ 	.word	0x00000009
        /*02d0*/ 	.word	0x00000000
        /*02d4*/ 	.short	0x010a
        /*02d6*/ 	.byte	0x3f
	.zero		1


	//   ....[37]....
        /*02d8*/ 	.word	0x0000b950
        /*02dc*/ 	.word	0x00000008
        /*02e0*/ 	.word	0x00000000
        /*02e4*/ 	.short	0x010a
        /*02e6*/ 	.byte	0x3f
	.zero		1


	//   ....[38]....
        /*02e8*/ 	.word	0x0000b9e0
        /*02ec*/ 	.word	0x0000000b
        /*02f0*/ 	.word	0x00000000
        /*02f4*/ 	.short	0x010a
        /*02f6*/ 	.byte	0x3f
	.zero		1


	//   ....[39]....
        /*02f8*/ 	.word	0x0000ba70
        /*02fc*/ 	.word	0x00000003
        /*0300*/ 	.word	0x00000000
        /*0304*/ 	.short	0x010a
        /*0306*/ 	.byte	0x3f
	.zero		1


	//   ....[40]....
        /*0308*/ 	.word	0x0000bad0
        /*030c*/ 	.word	0x00000003
        /*0310*/ 	.word	0x00000000
        /*0314*/ 	.short	0x010a
        /*0316*/ 	.byte	0x3f
	.zero		1


	//   ....[41]....
        /*0318*/ 	.word	0x0000bb30
        /*031c*/ 	.word	0x00000006
        /*0320*/ 	.word	0x00000000
        /*0324*/ 	.short	0x010a
        /*0326*/ 	.byte	0x3f
	.zero		1


	//   ....[42]....
        /*0328*/ 	.word	0x0000bc00
        /*032c*/ 	.word	0x00000014
        /*0330*/ 	.word	0x00000050
        /*0334*/ 	.short	0x010a
        /*0336*/ 	.byte	0x3f
	.zero		1


	//   ....[43]....
        /*0338*/ 	.word	0x0000bcd0
        /*033c*/ 	.word	0x00000007
        /*0340*/ 	.word	0x00000000
        /*0344*/ 	.short	0x010a
        /*0346*/ 	.byte	0x3f
	.zero		1


	//   ....[44]....
        /*0348*/ 	.word	0x0000bd20
        /*034c*/ 	.word	0x00000008
        /*0350*/ 	.word	0x00000000
        /*0354*/ 	.short	0x010a
        /*0356*/ 	.byte	0x3f
	.zero		1


	//   ....[45]....
        /*0358*/ 	.word	0x0000bd70
        /*035c*/ 	.word	0x00000009
        /*0360*/ 	.word	0x00000000
        /*0364*/ 	.short	0x010a
        /*0366*/ 	.byte	0x3f
	.zero		1


	//   ....[46]....
        /*0368*/ 	.word	0x0000bdc0
        /*036c*/ 	.word	0x00000008
        /*0370*/ 	.word	0x00000000
        /*0374*/ 	.short	0x010a
        /*0376*/ 	.byte	0x3f
	.zero		1


	//   ....[47]....
        /*0378*/ 	.word	0x0000be10
        /*037c*/ 	.word	0x00000009
        /*0380*/ 	.word	0x00000000
        /*0384*/ 	.short	0x010a
        /*0386*/ 	.byte	0x3f
	.zero		1


	//   ....[48]....
        /*0388*/ 	.word	0x0000be60
        /*038c*/ 	.word	0x00000008
        /*0390*/ 	.word	0x00000000
        /*0394*/ 	.short	0x010a
        /*0396*/ 	.byte	0x3f
	.zero		1


	//   ....[49]....
        /*0398*/ 	.word	0x0000beb0
        /*039c*/ 	.word	0x00000009
        /*03a0*/ 	.word	0x00000000
        /*03a4*/ 	.short	0x010a
        /*03a6*/ 	.byte	0x3f
	.zero		1


	//   ....[50]....
        /*03a8*/ 	.word	0x0000bf00
        /*03ac*/ 	.word	0x00000008
        /*03b0*/ 	.word	0x00000000
        /*03b4*/ 	.short	0x010a
        /*03b6*/ 	.byte	0x3f
	.zero		1


	//   ....[51]....
        /*03b8*/ 	.word	0x0000bf50
        /*03bc*/ 	.word	0x0000000b
        /*03c0*/ 	.word	0x00000000
        /*03c4*/ 	.short	0x010a
        /*03c6*/ 	.byte	0x3f
	.zero		1


	//----- nvinfo : EIATTR_NUM_MBARRIERS
	.align		4
.L_35:
        /*03c8*/ 	.byte	0x03, 0x38
        /*03ca*/ 	.short	0x0016


	//----- nvinfo : EIATTR_EXIT_INSTR_OFFSETS
	.align		4
        /*03cc*/ 	.byte	0x04, 0x1c
        /*03ce*/ 	.short	(.L_37 - .L_36)


	//   ....[0]....
.L_36:
        /*03d0*/ 	.word	0x00000a40


	//   ....[1]....
        /*03d4*/ 	.word	0x00001250


	//   ....[2]....
        /*03d8*/ 	.word	0x0000a1d0


	//   ....[3]....
        /*03dc*/ 	.word	0x0000a730


	//   ....[4]....
        /*03e0*/ 	.word	0x0000bac0


	//----- nvinfo : EIATTR_MAX_THREADS
	.align		4
.L_37:
        /*03e4*/ 	.byte	0x04, 0x05
        /*03e6*/ 	.short	(.L_39 - .L_38)
.L_38:
        /*03e8*/ 	.word	0x00000180
        /*03ec*/ 	.word	0x00000001
        /*03f0*/ 	.word	0x00000001


	//----- nvinfo : EIATTR_CRS_STACK_SIZE
	.align		4
.L_39:
        /*03f4*/ 	.byte	0x04, 0x1e
        /*03f6*/ 	.short	(.L_41 - .L_40)
.L_40:
        /*03f8*/ 	.word	0x00000000


	//----- nvinfo : EIATTR_CBANK_PARAM_SIZE
	.align		4
.L_41:
        /*03fc*/ 	.byte	0x03, 0x19
        /*03fe*/ 	.short	0x0470


	//----- nvinfo : EIATTR_PARAM_CBANK
	.align		4
        /*0400*/ 	.byte	0x04, 0x0a
        /*0402*/ 	.short	(.L_43 - .L_42)
	.align		4
.L_42:
        /*0404*/ 	.word	index@(.nv.constant0._ZN7cutlass13device_kernelINS_4gemm6kernel13GemmUniversalIN4cute5tupleIJiiiiEEENS1_10collective13CollectiveMmaINS1_34MainloopSm90TmaGmmaWarpSpecializedILi10ENS5_IJNS4_1CILi2EEENSA_ILi1EEESC_EEENS1_35KernelTmaWarpSpecializedCooperativeEEENS5_IJNSA_ILi128EEENSA_ILi224EEENSA_ILi32EEEEEENS_6half_tENS5_IJlSC_lEEESK_SL_NS4_8TiledMMAINS4_8MMA_AtomIJNS4_4SM904GMMA25MMA_64x32x16_F32F16F16_SSILNSP_5MajorE0ELSR_0ELNSP_7ScaleInE1ELSS_1EEEEEENS4_6LayoutISD_NS5_IJSC_NSA_ILi0EEESW_EEEEENS5_IJNS4_10UnderscoreESZ_SZ_EEEEENS4_13SM90_TMA_LOADENS4_14ComposedLayoutINS4_7SwizzleILi2ELi4ELi3EEENS4_18smem_ptr_flag_bitsILi16EEENSV_INS5_IJNSA_ILi8EEESI_EEENS5_IJSI_SC_EEEEEEEvNS4_8identityENS4_23SM90_TMA_LOAD_MULTICASTES1C_vS1D_EENS_8epilogue10collective6detail29Sm90TmaWarpSpecializedAdapterINS1H_15DefaultEpilogueISK_SL_SL_NS1G_6thread17LinearCombinationISK_Li1EffLNS1L_9ScaleType4KindE0ELNS_15FloatRoundStyleE2ESK_EENS1_15EpilogueDefaultEEEEEvvEEEEvNT_6ParamsE)
        /*0408*/ 	.short	0x0210
        /*040a*/ 	.short	0x0470


	//----- nvinfo : EIATTR_SW_WAR
	.align		4
.L_43:
        /*040c*/ 	.byte	0x04, 0x36
        /*040e*/ 	.short	(.L_45 - .L_44)
.L_44:
        /*0410*/ 	.word	0x00000008
.L_45:


//--------------------- .nv.callgraph             --------------------------
	.section	.nv.callgraph,"",@"SHT_CUDA_CALLGRAPH"
	.align	4
	.sectionentsize	8
	.align		4
        /*0000*/ 	.word	0x00000000
	.align		4
        /*0004*/ 	.word	0xffffffff
	.align		4
        /*0008*/ 	.word	index@(_ZN7cutlass13device_kernelINS_4gemm6kernel13GemmUniversalIN4cute5tupleIJiiiiEEENS1_10collective13CollectiveMmaINS1_34MainloopSm90TmaGmmaWarpSpecializedILi10ENS5_IJNS4_1CILi2EEENSA_ILi1EEESC_EEENS1_35KernelTmaWarpSpecializedCooperativeEEENS5_IJNSA_ILi128EEENSA_ILi224EEENSA_ILi32EEEEEENS_6half_tENS5_IJlSC_lEEESK_SL_NS4_8TiledMMAINS4_8MMA_AtomIJNS4_4SM904GMMA25MMA_64x32x16_F32F16F16_SSILNSP_5MajorE0ELSR_0ELNSP_7ScaleInE1ELSS_1EEEEEENS4_6LayoutISD_NS5_IJSC_NSA_ILi0EEESW_EEEEENS5_IJNS4_10UnderscoreESZ_SZ_EEEEENS4_13SM90_TMA_LOADENS4_14ComposedLayoutINS4_7SwizzleILi2ELi4ELi3EEENS4_18smem_ptr_flag_bitsILi16EEENSV_INS5_IJNSA_ILi8EEESI_EEENS5_IJSI_SC_EEEEEEEvNS4_8identityENS4_23SM90_TMA_LOAD_MULTICASTES1C_vS1D_EENS_8epilogue10collective6detail29Sm90TmaWarpSpecializedAdapterINS1H_15DefaultEpilogueISK_SL_SL_NS1G_6thread17LinearCombinationISK_Li1EffLNS1L_9ScaleType4KindE0ELNS_15FloatRoundStyleE2ESK_EENS1_15EpilogueDefaultEEEEEvvEEEEvNT_6ParamsE)
	.align		4
        /*000c*/ 	.word	index@(__assertfail)
	.align		4
        /*0010*/ 	.word	0x00000000
	.align		4
        /*0014*/ 	.word	0xfffffffe
	.align		4
        /*0018*/ 	.word	0x00000000
	.align		4
        /*001c*/ 	.word	0xfffffffd
	.align		4
        /*0020*/ 	.word	0x00000000
	.align		4
        /*0024*/ 	.word	0xfffffffc


//--------------------- .nv.constant4             --------------------------
	.section	.nv.constant4,"a",@progbits
	.align	8
	.align		8
.nv.constant4:
        /*0000*/ 	.dword	__assertfail
	.align		8
        /*0008*/ 	.dword	__unnamed_1
	.align		8
        /*0010*/ 	.dword	_ZN39_INTERNAL_e052e0f9_4_k_cu_21d53a76_84164cuda3std3__45__cpo5beginE
	.align		8
        /*0018*/ 	.dword	_ZN39_INTERNAL_e052e0f9_4_k_cu_21d53a76_84164cuda3std3__45__cpo3endE
	.align		8
        /*0020*/ 	.dword	_ZN39_INTERNAL_e052e0f9_4_k_cu_21d53a76_84164cuda3std3__45__cpo6cbeginE
	.align		8
        /*0028*/ 	.dword	_ZN39_INTERNAL_e052e0f9_4_k_cu_21d53a76_84164cuda3std3__45__cpo4cendE
	.align		8
        /*0030*/ 	.dword	_ZN39_INTERNAL_e052e0f9_4_k_cu_21d53a76_84164cuda3std3__441_GLOBAL__N__e052e0f9_4_k_cu_21d53a76_84166ignoreE
	.align		8
        /*0038*/ 	.dword	_ZN39_INTERNAL_e052e0f9_4_k_cu_21d53a76_84164cuda3std3__419piecewise_constructE
	.align		8
        /*0040*/ 	.dword	_ZN39_INTERNAL_e052e0f9_4_k_cu_21d53a76_84164cuda3std3__48in_placeE
	.align		8
        /*0048*/ 	.dword	_ZN39_INTERNAL_e052e0f9_4_k_cu_21d53a76_84164cuda3std6ranges3__45__cpo4swapE
	.align		8
        /*0050*/ 	.dword	_ZN39_INTERNAL_e052e0f9_4_k_cu_21d53a76_84164cuda3std6ranges3__45__cpo9iter_moveE
	.align		8
        /*0058*/ 	.dword	_ZN39_INTERNAL_e052e0f9_4_k_cu_21d53a76_84164cute7productE
	.align		8
        /*0060*/ 	.dword	_ZN39_INTERNAL_e052e0f9_4_k_cu_21d53a76_84164cute1_E
	.align		8
        /*0068*/ 	.dword	$str$22
	.align		8
        /*0070*/ 	.dword	$str$23


//--------------------- .text._ZN7cutlass13device_kernelINS_4gemm6kernel13GemmUniversalIN4cute5tupleIJiiiiEEENS1_10collective13CollectiveMmaINS1_34MainloopSm90TmaGmmaWarpSpecializedILi10ENS5_IJNS4_1CILi2EEENSA_ILi1EEESC_EEENS1_35KernelTmaWarpSpecializedCooperativeEEENS5_IJNSA_ILi128EEENSA_ILi224EEENSA_ILi32EEEEEENS_6half_tENS5_IJlSC_lEEESK_SL_NS4_8TiledMMAINS4_8MMA_AtomIJNS4_4SM904GMMA25MMA_64x32x16_F32F16F16_SSILNSP_5MajorE0ELSR_0ELNSP_7ScaleInE1ELSS_1EEEEEENS4_6LayoutISD_NS5_IJSC_NSA_ILi0EEESW_EEEEENS5_IJNS4_10UnderscoreESZ_SZ_EEEEENS4_13SM90_TMA_LOADENS4_14ComposedLayoutINS4_7SwizzleILi2ELi4ELi3EEENS4_18smem_ptr_flag_bitsILi16EEENSV_INS5_IJNSA_ILi8EEESI_EEENS5_IJSI_SC_EEEEEEEvNS4_8identityENS4_23SM90_TMA_LOAD_MULTICASTES1C_vS1D_EENS_8epilogue10collective6detail29Sm90TmaWarpSpecializedAdapterINS1H_15DefaultEpilogueISK_SL_SL_NS1G_6thread17LinearCombinationISK_Li1EffLNS1L_9ScaleType4KindE0ELNS_15FloatRoundStyleE2ESK_EENS1_15EpilogueDefaultEEEEEvvEEEEvNT_6ParamsE --------------------------
	.section	.text._ZN7cutlass13device_kernelINS_4gemm6kernel13GemmUniversalIN4cute5tupleIJiiiiEEENS1_10collective13CollectiveMmaINS1_34MainloopSm90TmaGmmaWarpSpecializedILi10ENS5_IJNS4_1CILi2EEENSA_ILi1EEESC_EEENS1_35KernelTmaWarpSpecializedCooperativeEEENS5_IJNSA_ILi128EEENSA_ILi224EEENSA_ILi32EEEEEENS_6half_tENS5_IJlSC_lEEESK_SL_NS4_8TiledMMAINS4_8MMA_AtomIJNS4_4SM904GMMA25MMA_64x32x16_F32F16F16_SSILNSP_5MajorE0ELSR_0ELNSP_7ScaleInE1ELSS_1EEEEEENS4_6LayoutISD_NS5_IJSC_NSA_ILi0EEESW_EEEEENS5_IJNS4_10UnderscoreESZ_SZ_EEEEENS4_13SM90_TMA_LOADENS4_14ComposedLayoutINS4_7SwizzleILi2ELi4ELi3EEENS4_18smem_ptr_flag_bitsILi16EEENSV_INS5_IJNSA_ILi8EEESI_EEENS5_IJSI_SC_EEEEEEEvNS4_8identityENS4_23SM90_TMA_LOAD_MULTICASTES1C_vS1D_EENS_8epilogue10collective6detail29Sm90TmaWarpSpecializedAdapterINS1H_15DefaultEpilogueISK_SL_SL_NS1G_6thread17LinearCombinationISK_Li1EffLNS1L_9ScaleType4KindE0ELNS_15FloatRoundStyleE2ESK_EENS1_15EpilogueDefaultEEEEEvvEEEEvNT_6ParamsE,"ax",@progbits
	.align	128
.text._ZN7cutlass13device_kernelINS_4gemm6kernel13GemmUniversalIN4cute5tupleIJiiiiEEENS1_10collective13CollectiveMmaINS1_34MainloopSm90TmaGmmaWarpSpecializedILi10ENS5_IJNS4_1CILi2EEENSA_ILi1EEESC_EEENS1_35KernelTmaWarpSpecializedCooperativeEEENS5_IJNSA_ILi128EEENSA_ILi224EEENSA_ILi32EEEEEENS_6half_tENS5_IJlSC_lEEESK_SL_NS4_8TiledMMAINS4_8MMA_AtomIJNS4_4SM904GMMA25MMA_64x32x16_F32F16F16_SSILNSP_5MajorE0ELSR_0ELNSP_7ScaleInE1ELSS_1EEEEEENS4_6LayoutISD_NS5_IJSC_NSA_ILi0EEESW_EEEEENS5_IJNS4_10UnderscoreESZ_SZ_EEEEENS4_13SM90_TMA_LOADENS4_14ComposedLayoutINS4_7SwizzleILi2ELi4ELi3EEENS4_18smem_ptr_flag_bitsILi16EEENSV_INS5_IJNSA_ILi8EEESI_EEENS5_IJSI_SC_EEEEEEEvNS4_8identityENS4_23SM90_TMA_LOAD_MULTICASTES1C_vS1D_EENS_8epilogue10collective6detail29Sm90TmaWarpSpecializedAdapterINS1H_15DefaultEpilogueISK_SL_SL_NS1G_6thread17LinearCombinationISK_Li1EffLNS1L_9ScaleType4KindE0ELNS_15FloatRoundStyleE2ESK_EENS1_15EpilogueDefaultEEEEEvvEEEEvNT_6ParamsE:
        .type           _ZN7cutlass13device_kernelINS_4gemm6kernel13GemmUniversalIN4cute5tupleIJiiiiEEENS1_10collective13CollectiveMmaINS1_34MainloopSm90TmaGmmaWarpSpecializedILi10ENS5_IJNS4_1CILi2EEENSA_ILi1EEESC_EEENS1_35KernelTmaWarpSpecializedCooperativeEEENS5_IJNSA_ILi128EEENSA_ILi224EEENSA_ILi32EEEEEENS_6half_tENS5_IJlSC_lEEESK_SL_NS4_8TiledMMAINS4_8MMA_AtomIJNS4_4SM904GMMA25MMA_64x32x16_F32F16F16_SSILNSP_5MajorE0ELSR_0ELNSP_7ScaleInE1ELSS_1EEEEEENS4_6LayoutISD_NS5_IJSC_NSA_ILi0EEESW_EEEEENS5_IJNS4_10UnderscoreESZ_SZ_EEEEENS4_13SM90_TMA_LOADENS4_14ComposedLayoutINS4_7SwizzleILi2ELi4ELi3EEENS4_18smem_ptr_flag_bitsILi16EEENSV_INS5_IJNSA_ILi8EEESI_EEENS5_IJSI_SC_EEEEEEEvNS4_8identityENS4_23SM90_TMA_LOAD_MULTICASTES1C_vS1D_EENS_8epilogue10collective6detail29Sm90TmaWarpSpecializedAdapterINS1H_15DefaultEpilogueISK_SL_SL_NS1G_6thread17LinearCombinationISK_Li1EffLNS1L_9ScaleType4KindE0ELNS_15FloatRoundStyleE2ESK_EENS1_15EpilogueDefaultEEEEEvvEEEEvNT_6ParamsE,@function
        .size           _ZN7cutlass13device_kernelINS_4gemm6kernel13GemmUniversalIN4cute5tupleIJiiiiEEENS1_10collective13CollectiveMmaINS1_34MainloopSm90TmaGmmaWarpSpecializedILi10ENS5_IJNS4_1CILi2EEENSA_ILi1EEESC_EEENS1_35KernelTmaWarpSpecializedCooperativeEEENS5_IJNSA_ILi128EEENSA_ILi224EEENSA_ILi32EEEEEENS_6half_tENS5_IJlSC_lEEESK_SL_NS4_8TiledMMAINS4_8MMA_AtomIJNS4_4SM904GMMA25MMA_64x32x16_F32F16F16_SSILNSP_5MajorE0ELSR_0ELNSP_7ScaleInE1ELSS_1EEEEEENS4_6LayoutISD_NS5_IJSC_NSA_ILi0EEESW_EEEEENS5_IJNS4_10UnderscoreESZ_SZ_EEEEENS4_13SM90_TMA_LOADENS4_14ComposedLayoutINS4_7SwizzleILi2ELi4ELi3EEENS4_18smem_ptr_flag_bitsILi16EEENSV_INS5_IJNSA_ILi8EEESI_EEENS5_IJSI_SC_EEEEEEEvNS4_8identityENS4_23SM90_TMA_LOAD_MULTICASTES1C_vS1D_EENS_8epilogue10collective6detail29Sm90TmaWarpSpecializedAdapterINS1H_15DefaultEpilogueISK_SL_SL_NS1G_6thread17LinearCombinationISK_Li1EffLNS1L_9ScaleType4KindE0ELNS_15FloatRoundStyleE2ESK_EENS1_15EpilogueDefaultEEEEEvvEEEEvNT_6ParamsE,(.L_x_306 - _ZN7cutlass13device_kernelINS_4gemm6kernel13GemmUniversalIN4cute5tupleIJiiiiEEENS1_10collective13CollectiveMmaINS1_34MainloopSm90TmaGmmaWarpSpecializedILi10ENS5_IJNS4_1CILi2EEENSA_ILi1EEESC_EEENS1_35KernelTmaWarpSpecializedCooperativeEEENS5_IJNSA_ILi128EEENSA_ILi224EEENSA_ILi32EEEEEENS_6half_tENS5_IJlSC_lEEESK_SL_NS4_8TiledMMAINS4_8MMA_AtomIJNS4_4SM904GMMA25MMA_64x32x16_F32F16F16_SSILNSP_5MajorE0ELSR_0ELNSP_7ScaleInE1ELSS_1EEEEEENS4_6LayoutISD_NS5_IJSC_NSA_ILi0EEESW_EEEEENS5_IJNS4_10UnderscoreESZ_SZ_EEEEENS4_13SM90_TMA_LOADENS4_14ComposedLayoutINS4_7SwizzleILi2ELi4ELi3EEENS4_18smem_ptr_flag_bitsILi16EEENSV_INS5_IJNSA_ILi8EEESI_EEENS5_IJSI_SC_EEEEEEEvNS4_8identityENS4_23SM90_TMA_LOAD_MULTICASTES1C_vS1D_EENS_8epilogue10collective6detail29Sm90TmaWarpSpecializedAdapterINS1H_15DefaultEpilogueISK_SL_SL_NS1G_6thread17LinearCombinationISK_Li1EffLNS1L_9ScaleType4KindE0ELNS_15FloatRoundStyleE2ESK_EENS1_15EpilogueDefaultEEEEEvvEEEEvNT_6ParamsE)
        .other          _ZN7cutlass13device_kernelINS_4gemm6kernel13GemmUniversalIN4cute5tupleIJiiiiEEENS1_10collective13CollectiveMmaINS1_34MainloopSm90TmaGmmaWarpSpecializedILi10ENS5_IJNS4_1CILi2EEENSA_ILi1EEESC_EEENS1_35KernelTmaWarpSpecializedCooperativeEEENS5_IJNSA_ILi128EEENSA_ILi224EEENSA_ILi32EEEEEENS_6half_tENS5_IJlSC_lEEESK_SL_NS4_8TiledMMAINS4_8MMA_AtomIJNS4_4SM904GMMA25MMA_64x32x16_F32F16F16_SSILNSP_5MajorE0ELSR_0ELNSP_7ScaleInE1ELSS_1EEEEEENS4_6LayoutISD_NS5_IJSC_NSA_ILi0EEESW_EEEEENS5_IJNS4_10UnderscoreESZ_SZ_EEEEENS4_13SM90_TMA_LOADENS4_14ComposedLayoutINS4_7SwizzleILi2ELi4ELi3EEENS4_18smem_ptr_flag_bitsILi16EEENSV_INS5_IJNSA_ILi8EEESI_EEENS5_IJSI_SC_EEEEEEEvNS4_8identityENS4_23SM90_TMA_LOAD_MULTICASTES1C_vS1D_EENS_8epilogue10collective6detail29Sm90TmaWarpSpecializedAdapterINS1H_15DefaultEpilogueISK_SL_SL_NS1G_6thread17LinearCombinationISK_Li1EffLNS1L_9ScaleType4KindE0ELNS_15FloatRoundStyleE2ESK_EENS1_15EpilogueDefaultEEEEEvvEEEEvNT_6ParamsE,@"STO_CUDA_ENTRY STV_DEFAULT"
_ZN7cutlass13device_kernelINS_4gemm6kernel13GemmUniversalIN4cute5tupleIJiiiiEEENS1_10collective13CollectiveMmaINS1_34MainloopSm90TmaGmmaWarpSpecializedILi10ENS5_IJNS4_1CILi2EEENSA_ILi1EEESC_EEENS1_35KernelTmaWarpSpecializedCooperativeEEENS5_IJNSA_ILi128EEENSA_ILi224EEENSA_ILi32EEEEEENS_6half_tENS5_IJlSC_lEEESK_SL_NS4_8TiledMMAINS4_8MMA_AtomIJNS4_4SM904GMMA25MMA_64x32x16_F32F16F16_SSILNSP_5MajorE0ELSR_0ELNSP_7ScaleInE1ELSS_1EEEEEENS4_6LayoutISD_NS5_IJSC_NSA_ILi0EEESW_EEEEENS5_IJNS4_10UnderscoreESZ_SZ_EEEEENS4_13SM90_TMA_LOADENS4_14ComposedLayoutINS4_7SwizzleILi2ELi4ELi3EEENS4_18smem_ptr_flag_bitsILi16EEENSV_INS5_IJNSA_ILi8EEESI_EEENS5_IJSI_SC_EEEEEEEvNS4_8identityENS4_23SM90_TMA_LOAD_MULTICASTES1C_vS1D_EENS_8epilogue10collective6detail29Sm90TmaWarpSpecializedAdapterINS1H_15DefaultEpilogueISK_SL_SL_NS1G_6thread17LinearCombinationISK_Li1EffLNS1L_9ScaleType4KindE0ELNS_15FloatRoundStyleE2ESK_EENS1_15EpilogueDefaultEEEEEvvEEEEvNT_6ParamsE:
[----:B------:R-:W0:Y:S01]  /*0000*/  LDC R1, c[0x0][0x28] ;  /* 0x00000a00ff017b82 */ /* 0x000e220000000800 */
[----:B------:R-:W1:Y:S01]  /*0010*/  S2R R18, SR_TID.X ;  /* 0x0000000000127919 */ /* 0x000e620000002100 */
[----:B------:R-:W-:Y:S01]  /*0020*/  ELECT P0, URZ, PT ;  /* 0x00000000003f782f */ /* 0x000fe20003800000 */
[----:B------:R-:W-:Y:S01]  /*0030*/  BSSY B0, `(.L_x_0) ;  /* 0x000000f000007945 */ /* 0x000fe20003800000 */
[--C-:B-1----:R-:W-:Y:S02]  /*0040*/  SHF.R.U32.HI R0, RZ, 0x5, R18.reuse ;  /* 0x00000005ff007819 */ /* 0x102fe40000011612 */
[----:B------:R-:W-:-:S03]  /*0050*/  SHF.R.U32.HI R3, RZ, 0x7, R18 ;  /* 0x00000007ff037819 */ /* 0x000fc60000011612 */
[----:B------:R-:W1:Y:S04]  /*0060*/  SHFL.IDX PT, R2, R0, RZ, 0x1f ;  /* 0x00001fff00027589 */ /* 0x000e6800000e0000 */
[----:B------:R2:W3:Y:S01]  /*0070*/  SHFL.IDX PT, R5, R3, RZ, 0x1f ;  /* 0x00001fff03057589 */ /* 0x0004e200000e0000 */
[----:B-1----:R-:W-:-:S13]  /*0080*/  ISETP.NE.OR P0, PT, R2, RZ, !P0 ;  /* 0x000000ff0200720c */ /* 0x002fda0004705670 */
[----:B0-23--:R-:W-:Y:S05]  /*0090*/  @P0 BRA `(.L_x_1) ;  /* 0x0000000000200947 */ /* 0x00dfea0003800000 */
[----:B------:R-:W-:Y:S02]  /*00a0*/  ULDC.64 UR4, c[0x0][0x198] ;  /* 0x0000660000047ab9 */ /* 0x000fe40000000a00 */
[----:B------:R-:W-:Y:S02]  /*00b0*/  UIADD3 UR6, UP0, UR4, 0xf0, URZ ;  /* 0x000000f004067890 */ /* 0x000fe4000ff1e03f */
[----:B------:R-:W-:Y:S02]  /*00c0*/  UIADD3 UR4, UP1, UR4, 0x1f0, URZ ;  /* 0x000001f004047890 */ /* 0x000fe4000ff3e03f */
[----:B------:R-:W-:Y:S02]  /*00d0*/  UIADD3.X UR7, URZ, UR5, URZ, UP0, !UPT ;  /* 0x000000053f077290 */ /* 0x000fe400087fe43f */
[----:B------:R-:W-:-:S07]  /*00e0*/  UIADD3.X UR5, URZ, UR5, URZ, UP1, !UPT ;  /* 0x000000053f057290 */ /* 0x000fce0008ffe43f */
[----:B------:R0:W-:Y:S02]  /*00f0*/  UTMACCTL.PF [UR6] ;  /* 0x00000000060079b9 */ /* 0x0001e40008040000 */
[----:B------:R0:W-:Y:S02]  /*0100*/  UTMACCTL.PF [UR4] ;  /* 0x00000000040079b9 */ /* 0x0001e40008040000 */
[----:B0-----:R-:W-:Y:S01]  /*0110*/  NOP ;  /* 0x0000000000007918 */ /* 0x001fe20000000000 */
.L_x_1:
[----:B------:R-:W-:Y:S05]  /*0120*/  BSYNC B0 ;  /* 0x0000000000007941 */ /* 0x000fea0003800000 */
.L_x_0:
[----:B------:R-:W0:Y:S02]  /*0130*/  SHFL.IDX PT, R3, R0, RZ, 0x1f ;  /* 0x00001fff00037589 */ /* 0x000e2400000e0000 */
[----:B0-----:R-:W-:-:S13]  /*0140*/  ISETP.NE.AND P0, PT, R3, RZ, PT ;  /* 0x000000ff0300720c */ /* 0x001fda0003f05270 */
[----:B------:R-:W-:Y:S05]  /*0150*/  @P0 BRA `(.L_x_2) ;  /* 0x0000000000940947 */ /* 0x000fea0003800000 */
[----:B------:R-:W-:Y:S01]  /*0160*/  ELECT P0, URZ, PT ;  /* 0x00000000003f782f */ /* 0x000fe20003800000 */
[----:B------:R-:W-:-:S12]  /*0170*/  BSSY B0, `(.L_x_2) ;  /* 0x0000023000007945 */ /* 0x000fd80003800000 */
[----:B------:R-:W-:Y:S05]  /*0180*/  @!P0 BRA `(.L_x_3) ;  /* 0x0000000000848947 */ /* 0x000fea0003800000 */
[----:B------:R-:W0:Y:S01]  /*0190*/  S2UR UR8, SR_CgaCtaId ;  /* 0x00000000000879c3 */ /* 0x000e220000008800 */
[----:B------:R-:W-:Y:S01]  /*01a0*/  UMOV UR4, 0x400 ;  /* 0x0000040000047882 */ /* 0x000fe20000000000 */
[----:B------:R-:W-:Y:S01]  /*01b0*/  UMOV UR5, 0x1 ;  /* 0x0000000100057882 */ /* 0x000fe20000000000 */
[----:B------:R-:W-:Y:S02]  /*01c0*/  UMOV UR6, 0x4 ;  /* 0x0000000400067882 */ /* 0x000fe40000000000 */
[----:B------:R-:W-:-:S04]  /*01d0*/  UIADD3 UR6, -UR6, 0x100000, URZ ;  /* 0x0010000006067890 */ /* 0x000fc8000fffe13f */
[----:B------:R-:W-:Y:S02]  /*01e0*/  USHF.L.U32 UR7, UR6, 0xb, URZ ;  /* 0x0000000b06077899 */ /* 0x000fe4000800063f */
[----:B------:R-:W-:Y:S02]  /*01f0*/  USHF.L.U32 UR6, UR6, 0x1, URZ ;  /* 0x0000000106067899 */ /* 0x000fe4000800063f */
[----:B0-----:R-:W-:Y:S02]  /*0200*/  ULEA UR8, UR8, UR4, 0x18 ;  /* 0x0000000408087291 */ /* 0x001fe4000f8ec03f */
[----:B------:R-:W-:-:S04]  /*0210*/  UIADD3 UR4, -UR5, 0x100000, URZ ;  /* 0x0010000005047890 */ /* 0x000fc8000fffe13f */
[----:B------:R-:W-:Y:S02]  /*0220*/  USHF.L.U32 UR5, UR4, 0xb, URZ ;  /* 0x0000000b04057899 */ /* 0x000fe4000800063f */
[----:B------:R-:W-:Y:S01]  /*0230*/  USHF.L.U32 UR4, UR4, 0x1, URZ ;  /* 0x0000000104047899 */ /* 0x000fe2000800063f */
[----:B------:R-:W0:Y:S11]  /*0240*/  FENCE.VIEW.ASYNC.S ;  /* 0x00000000000073c6 */ /* 0x000e360000000000 */
[----:B0-----:R0:W1:Y:S01]  /*0250*/  SYNCS.EXCH.64 URZ, [UR8], UR4 ;  /* 0x00000004083f75b2 */ /* 0x0010620008000100 */
[----:B------:R0:W2:Y:S01]  /*0260*/  SYNCS.EXCH.64 URZ, [UR8+0x50], UR6 ;  /* 0x00005006083f75b2 */ /* 0x0000a20008000100 */
[----:B------:R0:W3:Y:S01]  /*0270*/  SYNCS.EXCH.64 URZ, [UR8+0x8], UR4 ;  /* 0x00000804083f75b2 */ /* 0x0000e20008000100 */
[----:B------:R0:W4:Y:S01]  /*0280*/  SYNCS.EXCH.64 URZ, [UR8+0x58], UR6 ;  /* 0x00005806083f75b2 */ /* 0x0001220008000100 */
[----:B------:R0:W0:Y:S01]  /*0290*/  SYNCS.EXCH.64 URZ, [UR8+0x10], UR4 ;  /* 0x00001004083f75b2 */ /* 0x0000220008000100 */
        /* <DEDUP_REMOVED lines=15> */
[----:B------:R-:W-:Y:S01]  /*0390*/  NOP ;  /* 0x0000000000007918 */ /* 0x000fe20000000000 */
.L_x_3:
[----:B0-----:R-:W-:Y:S05]  /*03a0*/  BSYNC B0 ;  /* 0x0000000000007941 */ /* 0x001fea0003800000 */
.L_x_2:
[----:B------:R-:W-:Y:S01]  /*03b0*/  SHF.R.S32.HI R7, RZ, 0x1f, R18 ;  /* 0x0000001fff077819 */ /* 0x000fe20000011412 */
[----:B------:R-:W0:Y:S01]  /*03c0*/  SHFL.IDX PT, R0, R0, RZ, 0x1f ;  /* 0x00001fff00007589 */ /* 0x000e2200000e0000 */
[----:B------:R-:W5:Y:S01]  /*03d0*/  S2UR UR8, SR_CTAID.X ;  /* 0x00000000000879c3 */ /* 0x000f620000002500 */
[----:B------:R-:W-:Y:S02]  /*03e0*/  ELECT P0, URZ, PT ;  /* 0x00000000003f782f */ /* 0x000fe40003800000 */
[----:B------:R-:W-:Y:S01]  /*03f0*/  LEA.HI R7, R7, R18, RZ, 0x7 ;  /* 0x0000001207077211 */ /* 0x000fe200078f38ff */
[----:B------:R-:W1:Y:S01]  /*0400*/  S2R R4, SR_CTAID.Y ;  /* 0x0000000000047919 */ /* 0x000e620000002600 */
[----:B------:R-:W-:Y:S01]  /*0410*/  SHF.R.S32.HI R8, RZ, 0x1f, R3 ;  /* 0x0000001fff087819 */ /* 0x000fe20000011403 */
[----:B------:R-:W-:Y:S01]  /*0420*/  ULDC UR4, c[0x0][0x150] ;  /* 0x0000540000047ab9 */ /* 0x000fe20000000800 */
[----:B------:R-:W-:Y:S01]  /*0430*/  LOP3.LUT R7, R7, 0xffffff80, RZ, 0xc0, !PT ;  /* 0xffffff8007077812 */ /* 0x000fe200078ec0ff */
[----:B------:R-:W-:Y:S01]  /*0440*/  NOP ;  /* 0x0000000000007918 */ /* 0x000fe20000000000 */
[----:B------:R-:W-:Y:S01]  /*0450*/  LEA.HI R8, R8, R3, RZ, 0x2 ;  /* 0x0000000308087211 */ /* 0x000fe200078f10ff */
[----:B------:R-:W2:Y:S01]  /*0460*/  LDC R10, c[0x0][0x144] ;  /* 0x00005100ff0a7b82 */ /* 0x000ea20000000800 */
[----:B------:R-:W-:Y:S01]  /*0470*/  NOP ;  /* 0x0000000000007918 */ /* 0x000fe20000000000 */
[----:B------:R-:W-:Y:S01]  /*0480*/  IMAD.IADD R6, R18, 0x1, -R7 ;  /* 0x0000000112067824 */ /* 0x000fe200078e0a07 */
[----:B------:R-:W-:Y:S01]  /*0490*/  LOP3.LUT R8, R8, 0x3ffffffc, RZ, 0xc0, !PT ;  /* 0x3ffffffc08087812 */ /* 0x000fe200078ec0ff */
[----:B------:R-:W-:Y:S01]  /*04a0*/  IMAD.MOV.U32 R22, RZ, RZ, 0x1 ;  /* 0x00000001ff167424 */ /* 0x000fe200078e00ff */
[----:B------:R-:W-:-:S02]  /*04b0*/  ISETP.NE.AND P3, PT, R5, RZ, PT ;  /* 0x000000ff0500720c */ /* 0x000fc40003f65270 */
[----:B------:R-:W-:Y:S01]  /*04c0*/  SHF.R.S32.HI R7, RZ, 0x1f, R6 ;  /* 0x0000001fff077819 */ /* 0x000fe20000011406 */
[----:B------:R-:W-:Y:S01]  /*04d0*/  IMAD.IADD R8, R3, 0x1, -R8 ;  /* 0x0000000103087824 */ /* 0x000fe200078e0a08 */
[----:B------:R-:W3:Y:S02]  /*04e0*/  LDC R13, c[0x0][0x140] ;  /* 0x00005000ff0d7b82 */ /* 0x000ee40000000800 */
[----:B------:R-:W-:Y:S02]  /*04f0*/  LEA.HI R7, R7, R6, RZ, 0x3 ;  /* 0x0000000607077211 */ /* 0x000fe400078f18ff */
[----:B0-----:R-:W-:Y:S02]  /*0500*/  ISETP.NE.OR P0, PT, R0, RZ, !P0 ;  /* 0x000000ff0000720c */ /* 0x001fe40004705670 */
[--C-:B------:R-:W-:Y:S02]  /*0510*/  SHF.R.S32.HI R0, RZ, 0x3, R7.reuse ;  /* 0x00000003ff007819 */ /* 0x100fe40000011407 */
[----:B------:R-:W-:-:S02]  /*0520*/  SHF.R.S32.HI R7, RZ, 0x1f, R7 ;  /* 0x0000001fff077819 */ /* 0x000fc40000011407 */
[----:B-----5:R-:W-:Y:S02]  /*0530*/  I2FP.F32.U32 R9, UR8 ;  /* 0x0000000800097c45 */ /* 0x020fe40008201000 */
[----:B------:R-:W-:-:S03]  /*0540*/  LEA.HI R7, R7, R0, RZ, 0x2 ;  /* 0x0000000007077211 */ /* 0x000fc600078f10ff */
[----:B------:R-:W-:Y:S01]  /*0550*/  FMUL R9, R9, UR4 ;  /* 0x0000000409097c20 */ /* 0x000fe20008400000 */
[----:B------:R-:W-:Y:S01]  /*0560*/  LOP3.LUT R7, R7, 0xfffffffc, RZ, 0xc0, !PT ;  /* 0xfffffffc07077812 */ /* 0x000fe200078ec0ff */
[----:B------:R-:W-:Y:S01]  /*0570*/  VOTEU.ALL UP0, P0 ;  /* 0x00000000003f7886 */ /* 0x000fe20000000000 */
[----:B-1----:R-:W-:Y:S01]  /*0580*/  I2FP.F32.U32 R3, R4 ;  /* 0x0000000400037245 */ /* 0x002fe20000201000 */
[----:B------:R-:W-:Y:S01]  /*0590*/  ULDC UR4, c[0x0][0x154] ;  /* 0x0000550000047ab9 */ /* 0x000fe20000000800 */
[----:B------:R-:W-:Y:S01]  /*05a0*/  VOTEU.ALL UP1, P0 ;  /* 0x00000000003f7886 */ /* 0x000fe20000020000 */
[----:B------:R-:W0:Y:S01]  /*05b0*/  F2I.U32.TRUNC.NTZ R9, R9 ;  /* 0x0000000900097305 */ /* 0x000e22000020f000 */
[----:B------:R-:W-:Y:S01]  /*05c0*/  IMAD.IADD R7, R0, 0x1, -R7 ;  /* 0x0000000100077824 */ /* 0x000fe200078e0a07 */
[----:B------:R-:W1:Y:S01]  /*05d0*/  @!UP0 S2UR UR7, SR_CgaCtaId ;  /* 0x00000000000789c3 */ /* 0x000e620000008800 */
[----:B------:R-:W-:Y:S01]  /*05e0*/  FMUL R12, R3, UR4 ;  /* 0x00000004030c7c20 */ /* 0x000fe20008400000 */
[----:B------:R-:W-:Y:S01]  /*05f0*/  UMOV UR4, 0x20 ;  /* 0x0000002000047882 */ /* 0x000fe20000000000 */
[----:B------:R-:W-:Y:S01]  /*0600*/  IMAD R8, R8, 0x4, R7 ;  /* 0x0000000408087824 */ /* 0x000fe200078e0207 */
[----:B------:R-:W-:Y:S01]  /*0610*/  @!UP0 UMOV UR6, 0x400 ;  /* 0x0000040000068882 */ /* 0x000fe20000000000 */
[----:B------:R-:W-:-:S04]  /*0620*/  @!UP0 UIADD3 UR4, -UR4, 0x100000, URZ ;  /* 0x0010000004048890 */ /* 0x000fc8000fffe13f */
[----:B------:R-:W-:Y:S02]  /*0630*/  @!UP0 USHF.L.U32 UR5, UR4, 0xb, URZ ;  /* 0x0000000b04058899 */ /* 0x000fe4000800063f */
[----:B------:R-:W-:Y:S01]  /*0640*/  @!UP0 USHF.L.U32 UR4, UR4, 0x1, URZ ;  /* 0x0000000104048899 */ /* 0x000fe2000800063f */
[----:B---3--:R-:W-:Y:S01]  /*0650*/  ISETP.EQ.U32.AND P2, PT, R13, 0x1, PT ;  /* 0x000000010d00780c */ /* 0x008fe20003f42070 */
[----:B------:R-:W3:Y:S01]  /*0660*/  F2I.U32.TRUNC.NTZ R12, R12 ;  /* 0x0000000c000c7305 */ /* 0x000ee2000020f000 */
[C---:B------:R-:W-:Y:S01]  /*0670*/  LEA.HI R0, R8.reuse, R8, RZ, 0x1 ;  /* 0x0000000808007211 */ /* 0x040fe200078f08ff */
[----:B------:R-:W5:Y:S01]  /*0680*/  LDC R7, c[0x0][0x148] ;  /* 0x00005200ff077b82 */ /* 0x000f620000000800 */
[----:B------:R-:W-:Y:S02]  /*0690*/  IMAD.SHL.U32 R23, R8, 0x4, RZ ;  /* 0x0000000408177824 */ /* 0x000fe400078e00ff */
[----:B------:R-:W-:Y:S01]  /*06a0*/  LOP3.LUT R11, R0, 0xfffffffe, RZ, 0xc0, !PT ;  /* 0xfffffffe000b7812 */ /* 0x000fe200078ec0ff */
[----:B0-----:R-:W-:Y:S01]  /*06b0*/  IMAD.MOV R15, RZ, RZ, -R9 ;  /* 0x000000ffff0f7224 */ /* 0x001fe200078e0a09 */
[----:B------:R-:W-:-:S02]  /*06c0*/  SHF.R.S32.HI R9, RZ, 0x1f, R2 ;  /* 0x0000001fff097819 */ /* 0x000fc40000011402 */
[----:B------:R-:W-:Y:S01]  /*06d0*/  LOP3.LUT R23, R8, 0xc, R23, 0x78, !PT ;  /* 0x0000000c08177812 */ /* 0x000fe200078e7817 */
[----:B--2---:R-:W-:Y:S01]  /*06e0*/  IMAD R3, R10, R15, UR8 ;  /* 0x000000080a037e24 */ /* 0x004fe2000f8e020f */
[----:B------:R-:W-:Y:S01]  /*06f0*/  LEA.HI R9, R9, R2, RZ, 0x2 ;  /* 0x0000000209097211 */ /* 0x000fe200078f10ff */
[----:B------:R-:W-:-:S03]  /*0700*/  IMAD.IADD R0, R8, 0x1, -R11 ;  /* 0x0000000108007824 */ /* 0x000fc600078e0a0b */
[----:B------:R-:W-:Y:S01]  /*0710*/  LOP3.LUT R9, R9, 0xfffffffc, RZ, 0xc0, !PT ;  /* 0xfffffffc09097812 */ /* 0x000fe200078ec0ff */
[----:B---3--:R-:W-:Y:S01]  /*0720*/  IMAD.MOV R21, RZ, RZ, -R12 ;  /* 0x000000ffff157224 */ /* 0x008fe200078e0a0c */
[----:B------:R-:W-:Y:S01]  /*0730*/  ISETP.NE.AND P4, PT, R0, R3, PT ;  /* 0x000000030000720c */ /* 0x000fe20003f85270 */
[----:B-1----:R-:W-:Y:S02]  /*0740*/  @!UP0 ULEA UR6, UR7, UR6, 0x18 ;  /* 0x0000000607068291 */ /* 0x002fe4000f8ec03f */
[----:B------:R-:W-:Y:S01]  /*0750*/  IMAD.IADD R0, R2, 0x1, -R9 ;  /* 0x0000000102007824 */ /* 0x000fe200078e0a09 */
[----:B------:R-:W-:Y:S01]  /*0760*/  VOTEU.ALL UP0, P0 ;  /* 0x00000000003f7886 */ /* 0x000fe20000000000 */
[----:B------:R-:W-:Y:S01]  /*0770*/  LOP3.LUT P0, RZ, R6, 0x7, RZ, 0xc0, !PT ;  /* 0x0000000706ff7812 */ /* 0x000fe2000780c0ff */
[----:B------:R-:W-:Y:S02]  /*0780*/  VIADD R6, R5, 0xffffffff ;  /* 0xffffffff05067836 */ /* 0x000fe40000000000 */
[----:B------:R-:W-:Y:S01]  /*0790*/  ISETP.NE.AND P1, PT, R0, 0x3, PT ;  /* 0x000000030000780c */ /* 0x000fe20003f25270 */
[----:B-----5:R-:W-:Y:S01]  /*07a0*/  IMAD R9, R7, R21, R4 ;  /* 0x0000001507097224 */ /* 0x020fe200078e0204 */
[----:B------:R-:W-:-:S02]  /*07b0*/  ISETP.LT.U32.AND P0, PT, R23, 0x2, !P0 ;  /* 0x000000021700780c */ /* 0x000fc40004701070 */
[----:B------:R-:W-:Y:S01]  /*07c0*/  ISETP.EQ.OR P1, PT, R0, RZ, !P1 ;  /* 0x000000ff0000720c */ /* 0x000fe20004f22670 */
[----:B------:R-:W0:Y:S02]  /*07d0*/  FENCE.VIEW.ASYNC.S ;  /* 0x00000000000073c6 */ /* 0x000e240000000000 */
[----:B0-----:R0:W1:Y:S01]  /*07e0*/  @!UP0 SYNCS.EXCH.64 URZ, [UR6+0xb0], UR4 ;  /* 0x0000b004063f85b2 */ /* 0x0010620008000100 */
[----:B------:R-:W-:Y:S02]  /*07f0*/  @P4 LEA.HI R2, R23, R23, RZ, 0x1 ;  /* 0x0000001717024211 */ /* 0x000fe400078f08ff */
[----:B------:R-:W-:Y:S02]  /*0800*/  ISETP.EQ.AND P1, PT, R5, RZ, P1 ;  /* 0x000000ff0500720c */ /* 0x000fe40000f22270 */
[----:B------:R-:W-:Y:S02]  /*0810*/  @P4 SHF.R.S32.HI R2, RZ, 0x1, R2 ;  /* 0x00000001ff024819 */ /* 0x000fe40000011402 */
[----:B------:R-:W-:-:S02]  /*0820*/  ISETP.GE.U32.AND P6, PT, R6, 0x2, PT ;  /* 0x000000020600780c */ /* 0x000fc40003fc6070 */
[----:B------:R-:W-:Y:S02]  /*0830*/  @P4 ISETP.NE.AND P5, PT, R2, R9, PT ;  /* 0x000000090200420c */ /* 0x000fe40003fa5270 */
[----:B------:R-:W-:Y:S02]  /*0840*/  SEL R9, RZ, 0x1, !P0 ;  /* 0x00000001ff097807 */ /* 0x000fe40004000000 */
[----:B------:R-:W-:Y:S02]  /*0850*/  @P4 SEL R22, RZ, 0x1, P5 ;  /* 0x00000001ff164807 */ /* 0x000fe40002800000 */
[----:B------:R-:W-:Y:S01]  /*0860*/  SEL R19, RZ, 0x1, !P1 ;  /* 0x00000001ff137807 */ /* 0x000fe20004800000 */
[----:B------:R0:W2:Y:S01]  /*0870*/  @!UP1 SYNCS.EXCH.64 URZ, [UR6+0xb8], UR4 ;  /* 0x0000b804063f95b2 */ /* 0x0000a20008000100 */
[----:B------:R-:W-:Y:S01]  /*0880*/  LOP3.LUT R22, R22, R9, RZ, 0xc0, !PT ;  /* 0x0000000916167212 */ /* 0x000fe200078ec0ff */
[----:B------:R-:W-:Y:S01]  /*0890*/  NOP ;  /* 0x0000000000007918 */ /* 0x000fe20000000000 */
[----:B------:R-:W-:Y:S01]  /*08a0*/  SEL R19, R19, 0x2, P6 ;  /* 0x0000000213137807 */ /* 0x000fe20003000000 */
[----:B------:R-:W-:Y:S06]  /*08b0*/  @!P2 BRA `(.L_x_4) ;  /* 0x000000000008a947 */ /* 0x000fec0003800000 */
[----:B-12-4-:R-:W-:Y:S01]  /*08c0*/  UCGABAR_ARV ;  /* 0x00000000000079c7 */ /* 0x016fe20008000000 */
[----:B------:R-:W-:Y:S05]  /*08d0*/  BRA `(.L_x_5) ;  /* 0x0000000000047947 */ /* 0x000fea0003800000 */
.L_x_4:
[----:B-12-4-:R-:W-:Y:S01]  /*08e0*/  NOP ;  /* 0x0000000000007918 */ /* 0x016fe20000000000 */
.L_x_5:
[----:B------:R-:W1:Y:S01]  /*08f0*/  LDC R2, c[0x0][0x65c] ;  /* 0x00019700ff027b82 */ /* 0x000e620000000800 */
[----:B------:R-:W-:Y:S02]  /*0900*/  IMAD.U32 R8, RZ, RZ, UR8 ;  /* 0x00000008ff087e24 */ /* 0x000fe4000f8e00ff */
[----:B------:R-:W-:Y:S01]  /*0910*/  IMAD.MOV.U32 R9, RZ, RZ, RZ ;  /* 0x000000ffff097224 */ /* 0x000fe200078e00ff */
[----:B-1----:R-:W-:-:S04]  /*0920*/  ISETP.NE.AND P1, PT, R2, 0x1, PT ;  /* 0x000000010200780c */ /* 0x002fc80003f25270 */
[----:B------:R-:W-:-:S09]  /*0930*/  P2R R5, PR, RZ, 0x2 ;  /* 0x00000002ff057803 */ /* 0x000fd20000000000 */
[----:B------:R-:W1:Y:S01]  /*0940*/  @P1 LDC R17, c[0x0][0x10] ;  /* 0x00000400ff111b82 */ /* 0x000e620000000800 */
[----:B------:R-:W-:Y:S02]  /*0950*/  @P1 IMAD.MOV.U32 R5, RZ, RZ, RZ ;  /* 0x000000ffff051224 */ /* 0x000fe400078e00ff */
[----:B------:R-:W-:-:S05]  /*0960*/  @P1 IMAD.MOV.U32 R13, RZ, RZ, RZ ;  /* 0x000000ffff0d1224 */ /* 0x000fca00078e00ff */
[----:B------:R-:W2:Y:S01]  /*0970*/  @!P1 LDC R11, c[0x0][0xc] ;  /* 0x00000300ff0b9b82 */ /* 0x000ea20000000800 */
[----:B-1----:R-:W-:-:S04]  /*0980*/  @P1 IMAD.WIDE.U32 R16, R17, UR8, R4 ;  /* 0x0000000811101c25 */ /* 0x002fc8000f8e0004 */
[----:B------:R-:W-:Y:S02]  /*0990*/  @P1 IMAD.IADD R17, R17, 0x1, R13 ;  /* 0x0000000111111824 */ /* 0x000fe400078e020d */
[----:B--2---:R-:W-:-:S04]  /*09a0*/  @!P1 IMAD.WIDE.U32 R8, R4, R11, R8 ;  /* 0x0000000b04089225 */ /* 0x004fc800078e0008 */
[----:B------:R-:W-:Y:S02]  /*09b0*/  @!P1 IMAD.MOV.U32 R16, RZ, RZ, R8 ;  /* 0x000000ffff109224 */ /* 0x000fe400078e0008 */
[----:B------:R-:W-:Y:S01]  /*09c0*/  @!P1 IMAD.MOV.U32 R17, RZ, RZ, R9 ;  /* 0x000000ffff119224 */ /* 0x000fe200078e0009 */
[----:B------:R-:W-:Y:S06]  /*09d0*/  @!P2 BRA `(.L_x_6) ;  /* 0x00000000000ca947 */ /* 0x000fec0003800000 */
[----:B------:R-:W-:Y:S01]  /*09e0*/  UCGABAR_WAIT ;  /* 0x0000000000007dc7 */ /* 0x000fe20008000000 */
[----:B------:R-:W-:Y:S01]  /*09f0*/  CCTL.IVALL ;  /* 0x00000000ff00798f */ /* 0x000fe20002000000 */
[----:B------:R-:W-:Y:S05]  /*0a00*/  BRA `(.L_x_7) ;  /* 0x0000000000047947 */ /* 0x000fea0003800000 */
.L_x_6:
[----:B------:R-:W-:Y:S06]  /*0a10*/  BAR.SYNC.DEFER_BLOCKING 0x0 ;  /* 0x0000000000007b1d */ /* 0x000fec0000010000 */
.L_x_7:
[----:B------:R-:W-:Y:S05]  /*0a20*/  @!P3 BRA `(.L_x_8) ;  /* 0x0000009400ecb947 */ /* 0x000fea0003800000 */
[----:B------:R-:W-:-:S13]  /*0a30*/  ISETP.GT.U32.AND P0, PT, R6, 0x1, PT ;  /* 0x000000010600780c */ /* 0x000fda0003f04070 */
[----:B0-----:R-:W-:Y:S05]  /*0a40*/  @P0 EXIT ;  /* 0x000000000000094d */ /* 0x001fea0003800000 */
[----:B------:R-:W-:Y:S01]  /*0a50*/  ULDC.64 UR4, c[0x0][0x650] ;  /* 0x0001940000047ab9 */ /* 0x000fe20000000a00 */
[----:B------:R-:W-:Y:S01]  /*0a60*/  PRMT R0, RZ, 0x7610, R0 ;  /* 0x00007610ff007816 */ /* 0x000fe20000000000 */
[----:B------:R-:W-:Y:S01]  /*0a70*/  IMAD.MOV.U32 R138, RZ, RZ, -0x1 ;  /* 0xffffffffff8a7424 */ /* 0x000fe200078e00ff */
[----:B------:R-:W-:Y:S01]  /*0a80*/  ISETP.GE.U32.AND P0, PT, R16, UR4, PT ;  /* 0x0000000410007c0c */ /* 0x000fe2000bf06070 */
[----:B------:R-:W-:Y:S02]  /*0a90*/  IMAD.MOV.U32 R141, RZ, RZ, -0x1 ;  /* 0xffffffffff8d7424 */ /* 0x000fe400078e00ff */
[----:B------:R-:W-:Y:S01]  /*0aa0*/  IMAD.MOV.U32 R139, RZ, RZ, -0x1 ;  /* 0xffffffffff8b7424 */ /* 0x000fe200078e00ff */
[----:B------:R-:W-:-:S13]  /*0ab0*/  ISETP.GE.U32.AND.EX P0, PT, R17, UR5, PT, P0 ;  /* 0x0000000511007c0c */ /* 0x000fda000bf06100 */
[----:B------:R-:W-:Y:S05]  /*0ac0*/  @P0 BRA `(.L_x_9) ;  /* 0x0000000400280947 */ /* 0x000fea0003800000 */
[----:B------:R-:W0:Y:S01]  /*0ad0*/  LDC.64 R24, c[0x0][0x628] ;  /* 0x00018a00ff187b82 */ /* 0x000e220000000a00 */
[----:B------:R-:W-:Y:S02]  /*0ae0*/  IMAD.MOV.U32 R8, RZ, RZ, R16 ;  /* 0x000000ffff087224 */ /* 0x000fe400078e0010 */
[----:B------:R-:W-:-:S05]  /*0af0*/  IMAD.MOV.U32 R9, RZ, RZ, R17 ;  /* 0x000000ffff097224 */ /* 0x000fca00078e0011 */
[----:B------:R-:W1:Y:S08]  /*0b00*/  LDC R0, c[0x0][0x630] ;  /* 0x00018c00ff007b82 */ /* 0x000e700000000800 */
[----:B------:R-:W2:Y:S01]  /*0b10*/  LDC.64 R26, c[0x0][0x620] ;  /* 0x00018800ff1a7b82 */ /* 0x000ea20000000a00 */
[----:B0-----:R-:W-:-:S04]  /*0b20*/  ISETP.NE.U32.AND P0, PT, R24, RZ, PT ;  /* 0x000000ff1800720c */ /* 0x001fc80003f05070 */
[----:B------:R-:W-:-:S13]  /*0b30*/  ISETP.NE.AND.EX P0, PT, R25, RZ, PT, P0 ;  /* 0x000000ff1900720c */ /* 0x000fda0003f05300 */
[----:B-12---:R-:W-:Y:S05]  /*0b40*/  @!P0 BRA `(.L_x_10) ;  /* 0x0000000000288947 */ /* 0x006fea0003800000 */
[----:B------:R-:W0:Y:S02]  /*0b50*/  LDC R13, c[0x0][0x634] ;  /* 0x00018d00ff0d7b82 */ /* 0x000e240000000800 */
[----:B0-----:R-:W-:-:S05]  /*0b60*/  IADD3 R13, P0, R16, R13, RZ ;  /* 0x0000000d100d7210 */ /* 0x001fca0007f1e0ff */
[----:B------:R-:W-:-:S04]  /*0b70*/  IMAD.X R15, RZ, RZ, R17, P0 ;  /* 0x000000ffff0f7224 */ /* 0x000fc800000e0611 */
[----:B------:R-:W-:-:S04]  /*0b80*/  IMAD.WIDE.U32 R8, R15, R24, RZ ;  /* 0x000000180f087225 */ /* 0x000fc800078e00ff */
[----:B------:R-:W-:-:S04]  /*0b90*/  IMAD.WIDE.U32 R10, P0, R13, R25, R8 ;  /* 0x000000190d0a7225 */ /* 0x000fc80007800008 */
[----:B------:R-:W-:-:S04]  /*0ba0*/  IMAD.WIDE.U32 R8, R13, R24, RZ ;  /* 0x000000180d087225 */ /* 0x000fc800078e00ff */
[----:B------:R-:W-:Y:S01]  /*0bb0*/  IMAD.X R13, RZ, RZ, RZ, P0 ;  /* 0x000000ffff0d7224 */ /* 0x000fe200000e06ff */
[----:B------:R-:W-:Y:S01]  /*0bc0*/  IADD3 RZ, P0, R9, R10, RZ ;  /* 0x0000000a09ff7210 */ /* 0x000fe20007f1e0ff */
[----:B------:R-:W-:-:S04]  /*0bd0*/  IMAD.MOV.U32 R12, RZ, RZ, R11 ;  /* 0x000000ffff0c7224 */ /* 0x000fc800078e000b */
[----:B------:R-:W-:-:S08]  /*0be0*/  IMAD.WIDE.U32.X R8, R15, R25, R12, P0 ;  /* 0x000000190f087225 */ /* 0x000fd000000e040c */
.L_x_10:
[----:B------:R-:W0:Y:S01]  /*0bf0*/  LDC.64 R24, c[0x0][0x640] ;  /* 0x00019000ff187b82 */ /* 0x000e220000000a00 */
[-CC-:B------:R-:W-:Y:S01]  /*0c00*/  SHF.R.U64 R139, R8, R0.reuse, R9.reuse ;  /* 0x00000000088b7219 */ /* 0x180fe20000001209 */
[----:B------:R-:W-:Y:S01]  /*0c10*/  IMAD R30, R7, R21, R4 ;  /* 0x00000015071e7224 */ /* 0x000fe200078e0204 */
[----:B------:R-:W-:Y:S01]  /*0c20*/  SHF.R.U32.HI R0, RZ, R0, R9 ;  /* 0x00000000ff007219 */ /* 0x000fe20000011609 */
[----:B------:R-:W-:Y:S01]  /*0c30*/  IMAD.MOV.U32 R21, RZ, RZ, 0x1 ;  /* 0x00000001ff157424 */ /* 0x000fe200078e00ff */
[----:B------:R-:W-:-:S03]  /*0c40*/  IADD3 R5, P0, RZ, -R139, RZ ;  /* 0x8000008bff057210 */ /* 0x000fc60007f1e0ff */
[----:B------:R-:W1:Y:S02]  /*0c50*/  LDC R6, c[0x0][0x618] ;  /* 0x00018600ff067b82 */ /* 0x000e640000000800 */
[----:B------:R-:W-:-:S04]  /*0c60*/  IMAD.X R9, RZ, RZ, ~R0, P0 ;  /* 0x000000ffff097224 */ /* 0x000fc800000e0e00 */
[-C--:B------:R-:W-:Y:S02]  /*0c70*/  IMAD R0, R9, R26.reuse, RZ ;  /* 0x0000001a09007224 */ /* 0x080fe400078e02ff */
[----:B------:R-:W2:Y:S01]  /*0c80*/  LDC R11, c[0x0][0x608] ;  /* 0x00018200ff0b7b82 */ /* 0x000ea20000000800 */
[----:B------:R-:W-:-:S04]  /*0c90*/  IMAD.WIDE.U32 R8, R5, R26, R16 ;  /* 0x0000001a05087225 */ /* 0x000fc800078e0010 */
[----:B------:R-:W-:-:S03]  /*0ca0*/  IMAD R5, R5, R27, R0 ;  /* 0x0000001b05057224 */ /* 0x000fc600078e0200 */
[----:B------:R-:W3:Y:S01]  /*0cb0*/  LDC R12, c[0x0][0x658] ;  /* 0x00019600ff0c7b82 */ /* 0x000ee20000000800 */
[----:B0-----:R-:W-:Y:S01]  /*0cc0*/  ISETP.NE.U32.AND P0, PT, R24, RZ, PT ;  /* 0x000000ff1800720c */ /* 0x001fe20003f05070 */
[----:B------:R-:W-:Y:S02]  /*0cd0*/  IMAD.IADD R5, R9, 0x1, R5 ;  /* 0x0000000109057824 */ /* 0x000fe400078e0205 */
[----:B------:R-:W-:Y:S01]  /*0ce0*/  IMAD.MOV.U32 R9, RZ, RZ, -0x1 ;  /* 0xffffffffff097424 */ /* 0x000fe200078e00ff */
[----:B------:R-:W-:-:S03]  /*0cf0*/  ISETP.NE.AND.EX P0, PT, R25, RZ, PT, P0 ;  /* 0x000000ff1900720c */ /* 0x000fc60003f05300 */
[----:B------:R-:W0:Y:S01]  /*0d00*/  LDC R15, c[0x0][0x600] ;  /* 0x00018000ff0f7b82 */ /* 0x000e220000000800 */
[-CC-:B-1----:R-:W-:Y:S02]  /*0d10*/  SHF.R.U64 R13, R8, R6.reuse, R5.reuse ;  /* 0x00000006080d7219 */ /* 0x182fe40000001205 */
[----:B------:R-:W-:-:S05]  /*0d20*/  SHF.R.U32.HI R0, RZ, R6, R5 ;  /* 0x00000006ff007219 */ /* 0x000fca0000011605 */
[----:B------:R-:W1:Y:S01]  /*0d30*/  LDC R14, c[0x0][0x648] ;  /* 0x00019200ff0e7b82 */ /* 0x000e620000000800 */
[-CC-:B--2---:R-:W-:Y:S02]  /*0d40*/  SHF.R.U64 R27, R13, R11.reuse, R0.reuse ;  /* 0x0000000b0d1b7219 */ /* 0x184fe40000001200 */
[----:B------:R-:W-:-:S05]  /*0d50*/  SHF.R.U32.HI R5, RZ, R11, R0 ;  /* 0x0000000bff057219 */ /* 0x000fca0000011600 */
[----:B------:R-:W2:Y:S01]  /*0d60*/  LDC R20, c[0x0][0x638] ;  /* 0x00018e00ff147b82 */ /* 0x000ea20000000800 */
[-CC-:B---3--:R-:W-:Y:S02]  /*0d70*/  SHF.R.U64 R28, R27, R12.reuse, R5.reuse ;  /* 0x0000000c1b1c7219 */ /* 0x188fe40000001205 */
[-C--:B------:R-:W-:Y:S02]  /*0d80*/  SHF.L.U32 R0, R9, R12.reuse, RZ ;  /* 0x0000000c09007219 */ /* 0x080fe400000006ff */
[----:B------:R-:W-:Y:S01]  /*0d90*/  SHF.R.U32.HI R5, RZ, R12, R5 ;  /* 0x0000000cff057219 */ /* 0x000fe20000011605 */
[----:B------:R-:W-:Y:S01]  /*0da0*/  IMAD.MOV.U32 R4, RZ, RZ, R28 ;  /* 0x000000ffff047224 */ /* 0x000fe200078e001c */
[----:B------:R-:W-:Y:S01]  /*0db0*/  LOP3.LUT R10, RZ, R0, RZ, 0x33, !PT ;  /* 0x00000000ff0a7212 */ /* 0x000fe200078e33ff */
[----:B------:R-:W3:Y:S01]  /*0dc0*/  LDC R26, c[0x0][0x610] ;  /* 0x00018400ff1a7b82 */ /* 0x000ee20000000800 */
[----:B------:R-:W-:Y:S05]  /*0dd0*/  @!P0 BRA `(.L_x_11) ;  /* 0x0000000000288947 */ /* 0x000fea0003800000 */
[----:B------:R-:W4:Y:S02]  /*0de0*/  LDC R9, c[0x0][0x64c] ;  /* 0x00019300ff097b82 */ /* 0x000f240000000800 */
[----:B----4-:R-:W-:-:S05]  /*0df0*/  IADD3 R9, P0, R28, R9, RZ ;  /* 0x000000091c097210 */ /* 0x010fca0007f1e0ff */
        /* <DEDUP_REMOVED lines=8> */
.L_x_11:
[----:B-1----:R-:W-:Y:S01]  /*0e80*/  SHF.R.U64 R4, R4, R14, R5 ;  /* 0x0000000e04047219 */ /* 0x002fe20000001205 */
[----:B0-----:R-:W-:Y:S01]  /*0e90*/  VIADD R6, R15, 0xffffffff ;  /* 0xffffffff0f067836 */ /* 0x001fe20000000000 */
[----:B------:R-:W-:Y:S02]  /*0ea0*/  SHF.L.U32 R0, R21, R12, RZ ;  /* 0x0000000c15007219 */ /* 0x000fe400000006ff */
[----:B------:R-:W-:Y:S01]  /*0eb0*/  LOP3.LUT R5, R27, R10, RZ, 0xc0, !PT ;  /* 0x0000000a1b057212 */ /* 0x000fe200078ec0ff */
[----:B------:R-:W-:Y:S01]  /*0ec0*/  IMAD.MOV R7, RZ, RZ, -R4 ;  /* 0x000000ffff077224 */ /* 0x000fe200078e0a04 */
[----:B------:R-:W-:Y:S02]  /*0ed0*/  SEL R3, R3, R30, !P1 ;  /* 0x0000001e03037207 */ /* 0x000fe40004800000 */
[----:B------:R-:W-:Y:S01]  /*0ee0*/  LOP3.LUT R6, R13, R6, RZ, 0xc0, !PT ;  /* 0x000000060d067212 */ /* 0x000fe200078ec0ff */
[----:B------:R-:W-:Y:S02]  /*0ef0*/  IMAD R4, R0, R4, R5 ;  /* 0x0000000400047224 */ /* 0x000fe400078e0205 */
[----:B--2---:R-:W-:-:S02]  /*0f00*/  IMAD R0, R7, R20, R28 ;  /* 0x0000001407007224 */ /* 0x004fc400078e021c */
[----:B---3--:R-:W-:Y:S02]  /*0f10*/  IMAD R3, R4, R26, R3 ;  /* 0x0000001a04037224 */ /* 0x008fe400078e0203 */
[----:B------:R-:W-:Y:S02]  /*0f20*/  IMAD R138, R0, R15, R6 ;  /* 0x0000000f008a7224 */ /* 0x000fe400078e0206 */
[----:B------:R-:W-:-:S03]  /*0f30*/  IMAD.MOV.U32 R4, RZ, RZ, 0x1 ;  /* 0x00000001ff047424 */ /* 0x000fc600078e00ff */
[----:B------:R-:W-:Y:S02]  /*0f40*/  SEL R141, R138, R3, !P1 ;  /* 0x000000038a8d7207 */ /* 0x000fe40004800000 */
[----:B------:R-:W-:Y:S02]  /*0f50*/  PRMT R0, R4, 0x7610, R0 ;  /* 0x0000761004007816 */ /* 0x000fe40000000000 */
[----:B------:R-:W-:-:S07]  /*0f60*/  SEL R138, R3, R138, !P1 ;  /* 0x0000008a038a7207 */ /* 0x000fce0004800000 */
.L_x_9:
[----:B------:R-:W-:-:S08]  /*0f70*/  NOP ;  /* 0x0000000000007918 */ /* 0x000fd00000000000 */
[----:B------:R-:W0:Y:S02]  /*0f80*/  USETMAXREG.TRY_ALLOC.CTAPOOL UP0, 0xe8 ;  /* 0x000000e8000079c8 */ /* 0x000e240008000600 */
[----:B0-----:R-:W-:-:S13]  /*0f90*/  PLOP3.LUT P0, PT, PT, PT, UP0, 0x80, 0x0 ;  /* 0x000000000000781c */ /* 0x001fda0003f0f008 */
[----:B------:R-:W-:Y:S05]  /*0fa0*/  @!P0 BRA `(.L_x_9) ;  /* 0xfffffffc00f08947 */ /* 0x000fea000383ffff */
[----:B------:R-:W-:Y:S01]  /*0fb0*/  ULDC.64 UR4, c[0x0][0x598] ;  /* 0x0001660000047ab9 */ /* 0x000fe20000000a00 */
[----:B------:R-:W-:Y:S01]  /*0fc0*/  ULDC.64 UR36, c[0x0][0x208] ;  /* 0x0000820000247ab9 */ /* 0x000fe20000000a00 */
[----:B------:R-:W-:-:S04]  /*0fd0*/  ISETP.NE.U32.AND P0, PT, RZ, UR4, PT ;  /* 0x00000004ff007c0c */ /* 0x000fc8000bf05070 */
[----:B------:R-:W-:-:S13]  /*0fe0*/  ISETP.NE.AND.EX P0, PT, RZ, UR5, PT, P0 ;  /* 0x00000005ff007c0c */ /* 0x000fda000bf05300 */
[----:B------:R-:W-:Y:S05]  /*0ff0*/  @!P0 BRA `(.L_x_12) ;  /* 0x00000000001c8947 */ /* 0x000fea0003800000 */
[----:B------:R-:W0:Y:S02]  /*1000*/  LDC.64 R4, c[0x0][0x598] ;  /* 0x00016600ff047b82 */ /* 0x000e240000000a00 */
[----:B0-----:R-:W2:Y:S02]  /*1010*/  LDG.E.64 R4, desc[UR36][R4.64] ;  /* 0x0000002404047981 */ /* 0x001ea4000c1e1b00 */
[----:B--2---:R-:W-:-:S04]  /*1020*/  ISETP.NE.U32.AND P0, PT, R4, RZ, PT ;  /* 0x000000ff0400720c */ /* 0x004fc80003f05070 */
[----:B------:R-:W-:-:S13]  /*1030*/  ISETP.NE.AND.EX P0, PT, R5, RZ, PT, P0 ;  /* 0x000000ff0500720c */ /* 0x000fda0003f05300 */
[----:B------:R-:W-:Y:S05]  /*1040*/  @!P0 BRA `(.L_x_12) ;  /* 0x0000000000088947 */ /* 0x000fea0003800000 */
[----:B------:R0:W5:Y:S01]  /*1050*/  LD.E R136, desc[UR36][R4.64] ;  /* 0x0000002404887980 */ /* 0x000162000c101900 */
[----:B------:R-:W-:Y:S05]  /*1060*/  BRA `(.L_x_13) ;  /* 0x0000000000247947 */ /* 0x000fea0003800000 */
.L_x_12:
[----:B------:R-:W-:Y:S02]  /*1070*/  ULDC.64 UR4, c[0x0][0x588] ;  /* 0x0001620000047ab9 */ /* 0x000fe40000000a00 */
[----:B------:R-:W-:-:S04]  /*1080*/  ISETP.NE.U32.AND P0, PT, RZ, UR4, PT ;  /* 0x00000004ff007c0c */ /* 0x000fc8000bf05070 */
[----:B------:R-:W-:-:S13]  /*1090*/  ISETP.NE.AND.EX P0, PT, RZ, UR5, PT, P0 ;  /* 0x00000005ff007c0c */ /* 0x000fda000bf05300 */
[----:B------:R-:W-:Y:S05]  /*10a0*/  @!P0 BRA `(.L_x_14) ;  /* 0x00000000000c8947 */ /* 0x000fea0003800000 */
[----:B------:R-:W0:Y:S02]  /*10b0*/  LDC.64 R136, c[0x0][0x588] ;  /* 0x00016200ff887b82 */ /* 0x000e240000000a00 */
[----:B0-----:R1:W5:Y:S01]  /*10c0*/  LDG.E R136, desc[UR36][R136.64] ;  /* 0x0000002488887981 */ /* 0x001362000c1e1900 */
[----:B------:R-:W-:Y:S05]  /*10d0*/  BRA `(.L_x_13) ;  /* 0x0000000000087947 */ /* 0x000fea0003800000 */
.L_x_14:
[----:B------:R-:W-:Y:S02]  /*10e0*/  ULDC UR4, c[0x0][0x580] ;  /* 0x0001600000047ab9 */ /* 0x000fe40000000800 */
[----:B------:R-:W-:-:S07]  /*10f0*/  IMAD.U32 R136, RZ, RZ, UR4 ;  /* 0x00000004ff887e24 */ /* 0x000fce000f8e00ff */
.L_x_13:
[----:B------:R-:W-:Y:S02]  /*1100*/  ULDC.64 UR4, c[0x0][0x5a0] ;  /* 0x0001680000047ab9 */ /* 0x000fe40000000a00 */
[----:B------:R-:W-:-:S04]  /*1110*/  ISETP.NE.U32.AND P0, PT, RZ, UR4, PT ;  /* 0x00000004ff007c0c */ /* 0x000fc8000bf05070 */
[----:B------:R-:W-:-:S13]  /*1120*/  ISETP.NE.AND.EX P0, PT, RZ, UR5, PT, P0 ;  /* 0x00000005ff007c0c */ /* 0x000fda000bf05300 */
[----:B------:R-:W-:Y:S05]  /*1130*/  @!P0 BRA `(.L_x_15) ;  /* 0x00000000001c8947 */ /* 0x000fea0003800000 */
[----:B0-----:R-:W0:Y:S02]  /*1140*/  LDC.64 R4, c[0x0][0x5a0] ;  /* 0x00016800ff047b82 */ /* 0x001e240000000a00 */
[----:B0-----:R-:W2:Y:S02]  /*1150*/  LDG.E.64 R4, desc[UR36][R4.64] ;  /* 0x0000002404047981 */ /* 0x001ea4000c1e1b00 */
[----:B--2---:R-:W-:-:S04]  /*1160*/  ISETP.NE.U32.AND P0, PT, R4, RZ, PT ;  /* 0x000000ff0400720c */ /* 0x004fc80003f05070 */
[----:B------:R-:W-:-:S13]  /*1170*/  ISETP.NE.AND.EX P0, PT, R5, RZ, PT, P0 ;  /* 0x000000ff0500720c */ /* 0x000fda0003f05300 */
[----:B------:R-:W-:Y:S05]  /*1180*/  @!P0 BRA `(.L_x_15) ;  /* 0x0000000000088947 */ /* 0x000fea0003800000 */
[----:B-1----:R0:W5:Y:S01]  /*1190*/  LD.E R137, desc[UR36][R4.64] ;  /* 0x0000002404897980 */ /* 0x002162000c101900 */
[----:B------:R-:W-:Y:S05]  /*11a0*/  BRA `(.L_x_16) ;  /* 0x0000000000247947 */ /* 0x000fea0003800000 */
.L_x_15:
[----:B------:R-:W-:Y:S02]  /*11b0*/  ULDC.64 UR4, c[0x0][0x590] ;  /* 0x0001640000047ab9 */ /* 0x000fe40000000a00 */
[----:B------:R-:W-:-:S04]  /*11c0*/  ISETP.NE.U32.AND P0, PT, RZ, UR4, PT ;  /* 0x00000004ff007c0c */ /* 0x000fc8000bf05070 */
[----:B------:R-:W-:-:S13]  /*11d0*/  ISETP.NE.AND.EX P0, PT, RZ, UR5, PT, P0 ;  /* 0x00000005ff007c0c */ /* 0x000fda000bf05300 */
[----:B------:R-:W-:Y:S05]  /*11e0*/  @!P0 BRA `(.L_x_17) ;  /* 0x00000000000c8947 */ /* 0x000fea0003800000 */
[----:B0-----:R-:W1:Y:S02]  /*11f0*/  LDC.64 R4, c[0x0][0x590] ;  /* 0x00016400ff047b82 */ /* 0x001e640000000a00 */
[----:B-1----:R1:W5:Y:S01]  /*1200*/  LDG.E R137, desc[UR36][R4.64] ;  /* 0x0000002404897981 */ /* 0x002362000c1e1900 */
[----:B------:R-:W-:Y:S05]  /*1210*/  BRA `(.L_x_16) ;  /* 0x0000000000087947 */ /* 0x000fea0003800000 */
.L_x_17:
[----:B------:R-:W-:Y:S02]  /*1220*/  ULDC UR4, c[0x0][0x584] ;  /* 0x0001610000047ab9 */ /* 0x000fe40000000800 */
[----:B-1----:R-:W-:-:S07]  /*1230*/  IMAD.U32 R137, RZ, RZ, UR4 ;  /* 0x00000004ff897e24 */ /* 0x002fce000f8e00ff */
.L_x_16:
[----:B------:R-:W-:-:S13]  /*1240*/  LOP3.LUT P0, RZ, R0, 0xff, RZ, 0xc0, !PT ;  /* 0x000000ff00ff7812 */ /* 0x000fda000780c0ff */
[----:B------:R-:W-:Y:S05]  /*1250*/  @!P0 EXIT ;  /* 0x000000000000894d */ /* 0x000fea0003800000 */
[----:B------:R-:W-:Y:S01]  /*1260*/  ULDC UR4, c[0x0][0x28c] ;  /* 0x0000a30000047ab9 */ /* 0x000fe20000000800 */
[----:B------:R-:W-:Y:S01]  /*1270*/  LOP3.LUT R140, R19, 0x1, RZ, 0xfc, !PT ;  /* 0x00000001138c7812 */ /* 0x000fe200078efcff */
[----:B------:R-:W-:Y:S01]  /*1280*/  UIADD3 UR4, UR4, 0x1f, URZ ;  /* 0x0000001f04047890 */ /* 0x000fe2000fffe03f */
[----:B------:R-:W-:Y:S01]  /*1290*/  UMOV UR38, URZ ;  /* 0x0000003f00267c82 */ /* 0x000fe20008000000 */
[----:B------:R-:W-:Y:S02]  /*12a0*/  UMOV UR39, URZ ;  /* 0x0000003f00277c82 */ /* 0x000fe40008000000 */
[----:B------:R-:W-:-:S04]  /*12b0*/  USHF.R.S32.HI UR5, URZ, 0x1f, UR4 ;  /* 0x0000001f3f057899 */ /* 0x000fc80008011404 */
[----:B------:R-:W-:-:S04]  /*12c0*/  ULEA.HI UR5, UR5, UR4, URZ, 0x5 ;  /* 0x0000000405057291 */ /* 0x000fc8000f8f283f */
[----:B------:R-:W-:-:S12]  /*12d0*/  USHF.R.S32.HI UR40, URZ, 0x5, UR5 ;  /* 0x000000053f287899 */ /* 0x000fd80008011405 */
.L_x_259:
[----:B------:R-:W-:Y:S01]  /*12e0*/  LOP3.LUT R0, R18, 0x80, RZ, 0xc0, !PT ;  /* 0x0000008012007812 */ /* 0x000fe200078ec0ff */
[----:B--2---:R-:W2:Y:S01]  /*12f0*/  S2UR UR6, SR_CgaCtaId ;  /* 0x00000000000679c3 */ /* 0x004ea20000008800 */
[----:B------:R-:W-:Y:S02]  /*1300*/  UMOV UR41, 0x400 ;  /* 0x0000040000297882 */ /* 0x000fe40000000000 */
[----:B------:R-:W-:-:S06]  /*1310*/  SHF.R.U32.HI R0, RZ, 0x7, R0 ;  /* 0x00000007ff007819 */ /* 0x000fcc0000011600 */
[----:B---3--:R-:W3:Y:S01]  /*1320*/  SHFL.IDX PT, R0, R0, RZ, 0x1f ;  /* 0x00001fff00007589 */ /* 0x008ee200000e0000 */
[----:B--2---:R-:W-:Y:S01]  /*1330*/  ULEA UR41, UR6, UR41, 0x18 ;  /* 0x0000002906297291 */ /* 0x004fe2000f8ec03f */
[----:B---3--:R-:W-:-:S13]  /*1340*/  R2UR UR4, R0 ;  /* 0x00000000000472ca */ /* 0x008fda00000e0000 */
[----:B------:R-:W-:-:S04]  /*1350*/  ULEA.HI UR5, UR4, UR4, URZ, 0x1 ;  /* 0x0000000404057291 */ /* 0x000fc8000f8f083f */
[----:B------:R-:W-:-:S04]  /*1360*/  ULOP3.LUT UR5, UR5, 0xffffe, URZ, 0xc0, !UPT ;  /* 0x000ffffe05057892 */ /* 0x000fc8000f8ec03f */
[----:B------:R-:W-:-:S03]  /*1370*/  UIADD3 UR5, UR4, -UR5, URZ ;  /* 0x8000000504057290 */ /* 0x000fc6000fffe03f */
[----:B------:R-:W-:Y:S01]  /*1380*/  ULDC UR4, c[0x0][0x28c] ;  /* 0x0000a30000047ab9 */ /* 0x000fe20000000800 */
[----:B------:R-:W-:Y:S01]  /*1390*/  ULEA UR5, UR5, UR41, 0xc ;  /* 0x0000002905057291 */ /* 0x000fe2000f8e603f */
[----:B------:R-:W-:-:S03]  /*13a0*/  ISETP.LT.AND P0, PT, RZ, UR4, PT ;  /* 0x00000004ff007c0c */ /* 0x000fc6000bf01270 */
[----:B------:R-:W-:-:S04]  /*13b0*/  UIADD3 UR5, UR5, 0x180, URZ ;  /* 0x0000018005057890 */ /* 0x000fc8000fffe03f */
[----:B------:R-:W-:-:S04]  /*13c0*/  USHF.R.U32.HI UR5, URZ, 0x4, UR5 ;  /* 0x000000043f057899 */ /* 0x000fc80008011605 */
[----:B------:R-:W-:Y:S02]  /*13d0*/  ULOP3.LUT UR42, UR5, 0x3fff, URZ, 0xc0, !UPT ;  /* 0x00003fff052a7892 */ /* 0x000fe4000f8ec03f */
[----:B-1--4-:R-:W-:Y:S10]  /*13e0*/  @P0 BRA `(.L_x_18) ;  /* 0x0000000000400947 */ /* 0x012ff40003800000 */
[----:B------:R-:W-:Y:S01]  /*13f0*/  MOV R0, 0x0 ;  /* 0x0000000000007802 */ /* 0x000fe20000000f00 */
[----:B------:R-:W-:Y:S01]  /*1400*/  ULDC.64 UR4, c[0x4][0x68] ;  /* 0x01001a0000047ab9 */ /* 0x000fe20000000a00 */
[----:B------:R-:W-:Y:S01]  /*1410*/  ULDC.64 UR6, c[0x4][0x8] ;  /* 0x0100020000067ab9 */ /* 0x000fe20000000a00 */
[----:B01----:R-:W-:Y:S01]  /*1420*/  IMAD.U32 R4, RZ, RZ, UR4 ;  /* 0x00000004ff047e24 */ /* 0x003fe2000f8e00ff */
[----:B------:R0:W1:Y:S01]  /*1430*/  LDC.64 R14, c[0x4][R0] ;  /* 0x01000000000e7b82 */ /* 0x0000620000000a00 */
[----:B------:R-:W-:Y:S01]  /*1440*/  IMAD.U32 R5, RZ, RZ, UR5 ;  /* 0x00000005ff057e24 */ /* 0x000fe2000f8e00ff */
[----:B------:R-:W-:Y:S01]  /*1450*/  ULDC.64 UR4, c[0x4][0x70] ;  /* 0x01001c0000047ab9 */ /* 0x000fe20000000a00 */
[----:B------:R-:W-:Y:S02]  /*1460*/  IMAD.U32 R10, RZ, RZ, UR6 ;  /* 0x00000006ff0a7e24 */ /* 0x000fe4000f8e00ff */
[----:B------:R-:W-:Y:S02]  /*1470*/  IMAD.U32 R6, RZ, RZ, UR4 ;  /* 0x00000004ff067e24 */ /* 0x000fe4000f8e00ff */
[----:B------:R-:W-:-:S02]  /*1480*/  IMAD.U32 R7, RZ, RZ, UR5 ;  /* 0x00000005ff077e24 */ /* 0x000fc4000f8e00ff */
[----:B------:R-:W-:Y:S02]  /*1490*/  IMAD.U32 R11, RZ, RZ, UR7 ;  /* 0x00000007ff0b7e24 */ /* 0x000fe4000f8e00ff */
[----:B------:R-:W-:Y:S02]  /*14a0*/  IMAD.MOV.U32 R8, RZ, RZ, 0x1e1 ;  /* 0x000001e1ff087424 */ /* 0x000fe400078e00ff */
[----:B------:R-:W-:Y:S02]  /*14b0*/  IMAD.MOV.U32 R12, RZ, RZ, 0x1 ;  /* 0x00000001ff0c7424 */ /* 0x000fe400078e00ff */
[----:B0-----:R-:W-:-:S07]  /*14c0*/  IMAD.MOV.U32 R13, RZ, RZ, RZ ;  /* 0x000000ffff0d7224 */ /* 0x001fce00078e00ff */
[----:B------:R-:W-:-:S07]  /*14d0*/  LEPC R20, `(.L_x_18) ;  /* 0x000000001014794e */ /* 0x000fce0000000000 */
[----:B-1---5:R-:W-:Y:S05]  /*14e0*/  CALL.ABS.NOINC R14 ;  /* 0x000000000e007343 */ /* 0x022fea0003c00000 */
.L_x_18:
[----:B------:R-:W-:-:S13]  /*14f0*/  ISETP.NE.AND P0, PT, R140, 0x3, PT ;  /* 0x000000038c00780c */ /* 0x000fda0003f05270 */
[----:B------:R-:W-:Y:S05]  /*1500*/  @!P0 BRA `(.L_x_19) ;  /* 0x0000000000048947 */ /* 0x000fea0003800000 */
[----:B------:R-:W-:Y:S01]  /*1510*/  BPT.TRAP 0x1 ;  /* 0x000000040000795c */ /* 0x000fe20000300000 */
.L_x_19:
[----:B------:R-:W-:Y:S02]  /*1520*/  IMAD.U32 R3, RZ, RZ, UR39 ;  /* 0x00000027ff037e24 */ /* 0x000fe4000f8e00ff */
[----:B------:R-:W-:-:S03]  /*1530*/  IMAD.U32 R0, RZ, RZ, UR38 ;  /* 0x00000026ff007e24 */ /* 0x000fc6000f8e00ff */
[----:B------:R-:W-:Y:S02]  /*1540*/  LEA R3, R3, UR41, 0x3 ;  /* 0x0000002903037c11 */ /* 0x000fe4000f8e18ff */
[----:B------:R-:W-:-:S04]  /*1550*/  SHF.L.U32 R0, R0, 0x1f, RZ ;  /* 0x0000001f00007819 */ /* 0x000fc800000006ff */
[----:B------:R2:W3:Y:S01]  /*1560*/  SYNCS.PHASECHK.TRANS64.TRYWAIT P1, [R3+URZ], R0 ;  /* 0x00000000030075a7 */ /* 0x0004e2000802017f */
[----:B------:R-:W-:Y:S05]  /*1570*/  @!P0 BRA `(.L_x_20) ;  /* 0x0000000000048947 */ /* 0x000fea0003800000 */
[----:B------:R-:W-:Y:S01]  /*1580*/  BPT.TRAP 0x1 ;  /* 0x000000040000795c */ /* 0x000fe20000300000 */
.L_x_20:
[----:B---3--:R-:W-:Y:S05]  /*1590*/  @P1 BRA `(.L_x_21) ;  /* 0x0000000000081947 */ /* 0x008fea0003800000 */
[----:B------:R-:W3:Y:S02]  /*15a0*/  SYNCS.PHASECHK.TRANS64.TRYWAIT P1, [R3+URZ], R0 ;  /* 0x00000000030075a7 */ /* 0x000ee4000802017f */
[----:B---3--:R-:W-:Y:S05]  /*15b0*/  @!P1 BRA `(.L_x_22) ;  /* 0x000000a400449947 */ /* 0x008fea0003800000 */
.L_x_21:
[----:B------:R-:W-:-:S04]  /*15c0*/  UISETP.LT.AND UP0, UPT, UR40, 0x1, UPT ;  /* 0x000000012800788c */ /* 0x000fc8000bf01270 */
[----:B------:R-:W-:-:S06]  /*15d0*/  USEL UR4, UR40, 0x1, UP0 ;  /* 0x0000000128047887 */ /* 0x000fcc0008000000 */
[----:B--23--:R-:W-:Y:S01]  /*15e0*/  IMAD.U32 R0, RZ, RZ, UR4 ;  /* 0x00000004ff007e24 */ /* 0x00cfe2000f8e00ff */
[----:B------:R-:W-:Y:S05]  /*15f0*/  WARPSYNC.ALL ;  /* 0x0000000000007948 */ /* 0x000fea0003800000 */
[----:B------:R-:W-:-:S04]  /*1600*/  IADD3 R0, -R0, UR40, RZ ;  /* 0x0000002800007c10 */ /* 0x000fc8000fffe1ff */
[----:B------:R-:W-:Y:S01]  /*1610*/  ISETP.GE.AND P1, PT, R0, 0x1, PT ;  /* 0x000000010000780c */ /* 0x000fe20003f26270 */
[----:B------:R-:W-:Y:S01]  /*1620*/  UIADD3 UR5, UR41, 0x14180, URZ ;  /* 0x0001418029057890 */ /* 0x000fe2000fffe03f */
[----:B------:R-:W-:Y:S01]  /*1630*/  WARPGROUP.ARRIVE ;  /* 0x00000000000079c5 */ /* 0x000fe20000000000 */
[----:B------:R-:W-:Y:S02]  /*1640*/  ULOP3.LUT UR4, UR42, 0x10000, URZ, 0xfc, !UPT ;  /* 0x000100002a047892 */ /* 0x000fe4000f8efc3f */
[----:B------:R-:W-:Y:S02]  /*1650*/  USHF.R.U32.HI UR5, URZ, 0x4, UR5 ;  /* 0x000000043f057899 */ /* 0x000fe40008011605 */
[----:B------:R-:W-:Y:S02]  /*1660*/  ULEA UR7, UR39, UR4, 0x9 ;  /* 0x0000000427077291 */ /* 0x000fe4000f8e483f */
[----:B------:R-:W-:Y:S01]  /*1670*/  ULOP3.LUT UR5, UR5, 0x3fff, URZ, 0xc0, !UPT ;  /* 0x00003fff05057892 */ /* 0x000fe2000f8ec03f */
[----:B------:R-:W-:Y:S01]  /*1680*/  UMOV UR9, 0x80000020 ;  /* 0x8000002000097882 */ /* 0x000fe20000000000 */
[----:B------:R-:W-:-:S02]  /*1690*/  UMOV UR11, 0x80000020 ;  /* 0x80000020000b7882 */ /* 0x000fc40000000000 */
[----:B------:R-:W-:Y:S01]  /*16a0*/  ULOP3.LUT UR5, UR5, 0x10000, URZ, 0xfc, !UPT ;  /* 0x0001000005057892 */ /* 0x000fe2000f8efc3f */
[----:B------:R-:W-:Y:S01]  /*16b0*/  UMOV UR8, UR7 ;  /* 0x0000000700087c82 */ /* 0x000fe20008000000 */
[----:B------:R-:W-:Y:S02]  /*16c0*/  UMOV UR21, UR9 ;  /* 0x0000000900157c82 */ /* 0x000fe40008000000 */
[----:B------:R-:W-:Y:S01]  /*16d0*/  UIMAD UR6, UR39, 0x380, UR5 ;  /* 0x00000380270678a4 */ /* 0x000fe2000f8e0205 */
[----:B------:R-:W-:Y:S01]  /*16e0*/  UMOV UR20, UR8 ;  /* 0x0000000800147c82 */ /* 0x000fe20008000000 */
[----:B------:R-:W-:Y:S02]  /*16f0*/  UMOV UR23, 0x80000020 ;  /* 0x8000002000177882 */ /* 0x000fe40000000000 */
[----:B------:R-:W-:Y:S02]  /*1700*/  UIADD3 UR22, UR6, 0x80, URZ ;  /* 0x0000008006167890 */ /* 0x000fe4000fffe03f */
[----:B------:R-:W-:-:S02]  /*1710*/  UIADD3 UR18, UR6, 0x100, URZ ;  /* 0x0000010006127890 */ /* 0x000fc4000fffe03f */
[----:B------:R-:W-:Y:S01]  /*1720*/  UMOV UR10, UR6 ;  /* 0x00000006000a7c82 */ /* 0x000fe20008000000 */
[----:B------:R-:W-:Y:S01]  /*1730*/  UMOV UR16, UR8 ;  /* 0x0000000800107c82 */ /* 0x000fe20008000000 */
[----:B------:R-:W-:Y:S01]  /*1740*/  HGMMA.64x32x16.F32 R120, gdesc[UR8], RZ, !UPT, gsb0 ;  /* 0x00600000087879f0 */ /* 0x000fe2000c0008ff */
[----:B------:R-:W-:Y:S01]  /*1750*/  UMOV UR17, UR9 ;  /* 0x0000000900117c82 */ /* 0x000fe20008000000 */
[----:B------:R-:W-:Y:S01]  /*1760*/  UMOV UR19, 0x80000020 ;  /* 0x8000002000137882 */ /* 0x000fe20000000000 */
[----:B------:R-:W-:Y:S01]  /*1770*/  UIADD3 UR14, UR6, 0x180, URZ ;  /* 0x00000180060e7890 */ /* 0x000fe2000fffe03f */
[----:B------:R-:W-:Y:S01]  /*1780*/  UMOV UR12, UR8 ;  /* 0x00000008000c7c82 */ /* 0x000fe20008000000 */
[----:B------:R-:W-:Y:S01]  /*1790*/  UMOV UR13, UR9 ;  /* 0x00000009000d7c82 */ /* 0x000fe20008000000 */
[----:B------:R-:W-:Y:S01]  /*17a0*/  UMOV UR15, 0x80000020 ;  /* 0x80000020000f7882 */ /* 0x000fe20000000000 */
[----:B------:R-:W-:Y:S01]  /*17b0*/  UIADD3 UR10, UR6, 0x200, URZ ;  /* 0x00000200060a7890 */ /* 0x000fe2000fffe03f */
[----:B------:R-:W-:Y:S01]  /*17c0*/  UMOV UR11, 0x80000020 ;  /* 0x80000020000b7882 */ /* 0x000fe20000000000 */
[----:B------:R-:W-:-:S02]  /*17d0*/  WARPGROUP.DEPBAR.LE gsb0, 0x0 ;  /* 0x00008000000079c5 */ /* 0x000fc40000010000 */
[----:B------:R-:W-:-:S06]  /*17e0*/  WARPGROUP.ARRIVE ;  /* 0x00000000000079c5 */ /* 0x000fcc0000000000 */
[----:B------:R-:W-:Y:S01]  /*17f0*/  HGMMA.64x32x16.F32 R104, gdesc[UR20], RZ, !UPT, gsb0 ;  /* 0x00600000146879f0 */ /* 0x000fe2000c0008ff */
[----:B------:R-:W-:Y:S01]  /*1800*/  UIADD3 UR22, UR6, 0x82, URZ ;  /* 0x0000008206167890 */ /* 0x000fe2000fffe03f */
[----:B------:R-:W-:Y:S01]  /*1810*/  UMOV UR23, 0x80000020 ;  /* 0x8000002000177882 */ /* 0x000fe20000000000 */
[----:B------:R-:W-:Y:S02]  /*1820*/  WARPGROUP.DEPBAR.LE gsb0, 0x0 ;  /* 0x00008000000079c5 */ /* 0x000fe40000010000 */
[----:B------:R-:W-:-:S06]  /*1830*/  WARPGROUP.ARRIVE ;  /* 0x00000000000079c5 */ /* 0x000fcc0000000000 */
[----:B------:R-:W-:Y:S01]  /*1840*/  HGMMA.64x32x16.F32 R88, gdesc[UR16], RZ, !UPT, gsb0 ;  /* 0x00600000105879f0 */ /* 0x000fe2000c0008ff */
[----:B------:R-:W-:Y:S02]  /*1850*/  UIADD3 UR16, UR6, 0x280, URZ ;  /* 0x0000028006107890 */ /* 0x000fe4000fffe03f */
        /* <DEDUP_REMOVED lines=11> */
[----:B------:R-:W-:Y:S01]  /*1910*/  UMOV UR10, UR16 ;  /* 0x00000010000a7c82 */ /* 0x000fe20008000000 */
        /* <DEDUP_REMOVED lines=9> */
[----:B------:R-:W-:Y:S02]  /*19b0*/  UIADD3 UR8, UR7, 0x2, URZ ;  /* 0x0000000207087890 */ /* 0x000fe4000fffe03f */
[----:B------:R-:W-:Y:S01]  /*19c0*/  UIADD3 UR10, UR6, 0x2, URZ ;  /* 0x00000002060a7890 */ /* 0x000fe2000fffe03f */
[----:B------:R-:W-:Y:S01]  /*19d0*/  UMOV UR9, 0x80000020 ;  /* 0x8000002000097882 */ /* 0x000fe20000000000 */
[----:B------:R-:W-:Y:S01]  /*19e0*/  UMOV UR11, 0x80000020 ;  /* 0x80000020000b7882 */ /* 0x000fe20000000000 */
[----:B------:R-:W-:Y:S02]  /*19f0*/  UMOV UR21, UR9 ;  /* 0x0000000900157c82 */ /* 0x000fe40008000000 */
[----:B------:R-:W-:Y:S01]  /*1a00*/  UMOV UR20, UR8 ;  /* 0x0000000800147c82 */ /* 0x000fe20008000000 */
[----:B------:R-:W-:Y:S01]  /*1a10*/  UMOV UR16, UR8 ;  /* 0x0000000800107c82 */ /* 0x000fe20008000000 */
[----:B------:R-:W-:Y:S01]  /*1a20*/  UMOV UR17, UR9 ;  /* 0x0000000900117c82 */ /* 0x000fe20008000000 */
[----:B------:R-:W-:Y:S01]  /*1a30*/  UMOV UR12, UR8 ;  /* 0x00000008000c7c82 */ /* 0x000fe20008000000 */
[----:B------:R-:W-:Y:S01]  /*1a40*/  UMOV UR13, UR9 ;  /* 0x00000009000d7c82 */ /* 0x000fe20008000000 */
[----:B------:R-:W-:Y:S01]  /*1a50*/  UIADD3 UR7, UR6, 0x282, URZ ;  /* 0x0000028206077890 */ /* 0x000fe2000fffe03f */
[----:B------:R-:W-:-:S02]  /*1a60*/  WARPGROUP.DEPBAR.LE gsb0, 0x0 ;  /* 0x00008000000079c5 */ /* 0x000fc40000010000 */
[----:B------:R-:W-:-:S06]  /*1a70*/  WARPGROUP.ARRIVE ;  /* 0x00000000000079c5 */ /* 0x000fcc0000000000 */
[----:B------:R-:W-:Y:S01]  /*1a80*/  HGMMA.64x32x16.F32 R120, gdesc[UR8], R120, gsb0 ;  /* 0x00600000087879f0 */ /* 0x000fe20008000878 */
[----:B------:R-:W-:Y:S01]  /*1a90*/  UIADD3 UR10, UR6, 0x202, URZ ;  /* 0x00000202060a7890 */ /* 0x000fe2000fffe03f */
[----:B------:R-:W-:Y:S01]  /*1aa0*/  UMOV UR11, 0x80000020 ;  /* 0x80000020000b7882 */ /* 0x000fe20000000000 */
[----:B------:R-:W-:Y:S01]  /*1ab0*/  UIADD3 UR6, UR6, 0x302, URZ ;  /* 0x0000030206067890 */ /* 0x000fe2000fffe03f */
[----:B------:R-:W-:Y:S02]  /*1ac0*/  WARPGROUP.DEPBAR.LE gsb0, 0x0 ;  /* 0x00008000000079c5 */ /* 0x000fe40000010000 */
[----:B------:R-:W-:-:S06]  /*1ad0*/  WARPGROUP.ARRIVE ;  /* 0x00000000000079c5 */ /* 0x000fcc0000000000 */
[----:B------:R-:W-:Y:S03]  /*1ae0*/  HGMMA.64x32x16.F32 R104, gdesc[UR20], R104, gsb0 ;  /* 0x00600000146879f0 */ /* 0x000fe60008000868 */
        /* <DEDUP_REMOVED lines=8> */
[----:B------:R-:W-:Y:S01]  /*1b70*/  HGMMA.64x32x16.F32 R56, gdesc[UR8], R56, gsb0 ;  /* 0x00600000083879f0 */ /* 0x000fe20008000838 */
[----:B------:R-:W-:Y:S01]  /*1b80*/  UMOV UR10, UR7 ;  /* 0x00000007000a7c82 */ /* 0x000fe20008000000 */
[----:B------:R-:W-:Y:S01]  /*1b90*/  UMOV UR11, 0x80000020 ;  /* 0x80000020000b7882 */ /* 0x000fe20000000000 */
[----:B------:R-:W-:Y:S02]  /*1ba0*/  WARPGROUP.DEPBAR.LE gsb0, 0x0 ;  /* 0x00008000000079c5 */ /* 0x000fe40000010000 */
[----:B------:R-:W-:-:S06]  /*1bb0*/  WARPGROUP.ARRIVE ;  /* 0x00000000000079c5 */ /* 0x000fcc0000000000 */
[----:B------:R-:W-:Y:S01]  /*1bc0*/  HGMMA.64x32x16.F32 R40, gdesc[UR8], R40, gsb0 ;  /* 0x00600000082879f0 */ /* 0x000fe20008000828 */
[----:B------:R-:W-:Y:S01]  /*1bd0*/  UMOV UR10, UR6 ;  /* 0x00000006000a7c82 */ /* 0x000fe20008000000 */
[----:B------:R-:W-:Y:S01]  /*1be0*/  UMOV UR11, 0x80000020 ;  /* 0x80000020000b7882 */ /* 0x000fe20000000000 */
[----:B------:R-:W-:Y:S02]  /*1bf0*/  WARPGROUP.DEPBAR.LE gsb0, 0x0 ;  /* 0x00008000000079c5 */ /* 0x000fe40000010000 */
[----:B------:R-:W-:-:S06]  /*1c00*/  WARPGROUP.ARRIVE ;  /* 0x00000000000079c5 */ /* 0x000fcc0000000000 */
[----:B------:R-:W-:Y:S03]  /*1c10*/  HGMMA.64x32x16.F32 R24, gdesc[UR8], R24, gsb0 ;  /* 0x00600000081879f0 */ /* 0x000fe60008000818 */
[----:B------:R-:W-:Y:S02]  /*1c20*/  WARPGROUP.DEPBAR.LE gsb0, 0x0 ;  /* 0x00008000000079c5 */ /* 0x000fe40000010000 */
[----:B------:R-:W-:Y:S05]  /*1c30*/  @!P1 BRA `(.L_x_23) ;  /* 0x0000000400fc9947 */ /* 0x000fea0003800000 */
[----:B------:R-:W-:Y:S01]  /*1c40*/  UIADD3 UR6, UR39, 0x1, URZ ;  /* 0x0000000127067890 */ /* 0x000fe2000fffe03f */
[----:B------:R-:W-:Y:S02]  /*1c50*/  IMAD.MOV.U32 R3, RZ, RZ, R0 ;  /* 0x000000ffff037224 */ /* 0x000fe400078e0000 */
[----:B01----:R-:W-:Y:S01]  /*1c60*/  IMAD.U32 R4, RZ, RZ, UR39 ;  /* 0x00000027ff047e24 */ /* 0x003fe2000f8e00ff */
[----:B------:R-:W-:-:S04]  /*1c70*/  UISETP.NE.AND UP0, UPT, UR6, 0xa, UPT ;  /* 0x0000000a0600788c */ /* 0x000fc8000bf05270 */
[----:B------:R-:W-:Y:S02]  /*1c80*/  USEL UR7, URZ, 0x1, UP0 ;  /* 0x000000013f077887 */ /* 0x000fe40008000000 */
[----:B------:R-:W-:Y:S02]  /*1c90*/  USEL UR6, UR6, URZ, UP0 ;  /* 0x0000003f06067287 */ /* 0x000fe40008000000 */
[----:B------:R-:W-:-:S06]  /*1ca0*/  ULOP3.LUT UR7, UR38, UR7, URZ, 0x3c, !UPT ;  /* 0x0000000726077292 */ /* 0x000fcc000f8e3c3f */
[----:B------:R-:W-:-:S07]  /*1cb0*/  IMAD.U32 R7, RZ, RZ, UR7 ;  /* 0x00000007ff077e24 */ /* 0x000fce000f8e00ff */
.L_x_30:
[----:B------:R-:W-:Y:S05]  /*1cc0*/  @!P0 BRA `(.L_x_24) ;  /* 0x0000000000048947 */ /* 0x000fea0003800000 */
[----:B------:R-:W-:Y:S01]  /*1cd0*/  BPT.TRAP 0x1 ;  /* 0x000000040000795c */ /* 0x000fe20000300000 */
.L_x_24:
[----:B------:R-:W-:Y:S01]  /*1ce0*/  ULEA UR7, UR6, UR41, 0x3 ;  /* 0x0000002906077291 */ /* 0x000fe2000f8e183f */
[----:B------:R-:W-:-:S08]  /*1cf0*/  SHF.L.U32 R5, R7, 0x1f, RZ ;  /* 0x0000001f07057819 */ /* 0x000fd000000006ff */
[----:B------:R0:W1:Y:S01]  /*1d00*/  SYNCS.PHASECHK.TRANS64.TRYWAIT P1, [UR7], R5 ;  /* 0x00000005ff0075a7 */ /* 0x0000620008020147 */
[----:B------:R-:W-:Y:S05]  /*1d10*/  @!P0 BRA `(.L_x_25) ;  /* 0x0000000000048947 */ /* 0x000fea0003800000 */
[----:B------:R-:W-:Y:S01]  /*1d20*/  BPT.TRAP 0x1 ;  /* 0x000000040000795c */ /* 0x000fe20000300000 */
.L_x_25:
[----:B-1----:R-:W-:Y:S05]  /*1d30*/  @P1 BRA `(.L_x_26) ;  /* 0x0000000000081947 */ /* 0x002fea0003800000 */
[----:B------:R-:W1:Y:S02]  /*1d40*/  SYNCS.PHASECHK.TRANS64.TRYWAIT P1, [UR7], R5 ;  /* 0x00000005ff0075a7 */ /* 0x000e640008020147 */
[----:B-1----:R-:W-:Y:S05]  /*1d50*/  @!P1 BRA `(.L_x_27) ;  /* 0x0000009c00709947 */ /* 0x002fea0003800000 */
.L_x_26:
[----:B------:R-:W-:Y:S01]  /*1d60*/  ULEA UR7, UR6, UR4, 0x9 ;  /* 0x0000000406077291 */ /* 0x000fe2000f8e483f */
[----:B------:R-:W-:Y:S01]  /*1d70*/  WARPGROUP.ARRIVE ;  /* 0x00000000000079c5 */ /* 0x000fe20000000000 */
[----:B------:R-:W-:Y:S01]  /*1d80*/  UIMAD UR8, UR6, 0x380, UR5 ;  /* 0x00000380060878a4 */ /* 0x000fe2000f8e0205 */
[----:B------:R-:W-:Y:S01]  /*1d90*/  UMOV UR13, 0x80000020 ;  /* 0x80000020000d7882 */ /* 0x000fe20000000000 */
[----:B------:R-:W-:Y:S02]  /*1da0*/  UMOV UR15, 0x80000020 ;  /* 0x80000020000f7882 */ /* 0x000fe40000000000 */
[----:B------:R-:W-:Y:S01]  /*1db0*/  UIADD3 UR9, UR8, 0x80, URZ ;  /* 0x0000008008097890 */ /* 0x000fe2000fffe03f */
[----:B------:R-:W-:Y:S02]  /*1dc0*/  UMOV UR12, UR7 ;  /* 0x00000007000c7c82 */ /* 0x000fe40008000000 */
[----:B------:R-:W-:Y:S01]  /*1dd0*/  UMOV UR14, UR8 ;  /* 0x00000008000e7c82 */ /* 0x000fe20008000000 */
[----:B------:R-:W-:Y:S01]  /*1de0*/  UIADD3 UR10, UR8, 0x100, URZ ;  /* 0x00000100080a7890 */ /* 0x000fe2000fffe03f */
[----:B------:R-:W-:Y:S01]  /*1df0*/  HGMMA.64x32x16.F32 R120, gdesc[UR12], R120, gsb0 ;  /* 0x006000000c7879f0 */ /* 0x000fe20008000878 */
[----:B------:R-:W-:Y:S01]  /*1e00*/  UMOV UR15, 0x80000020 ;  /* 0x80000020000f7882 */ /* 0x000fe20000000000 */
[----:B------:R-:W-:Y:S01]  /*1e10*/  UMOV UR14, UR9 ;  /* 0x00000009000e7c82 */ /* 0x000fe20008000000 */
[----:B------:R-:W-:-:S02]  /*1e20*/  UIADD3 UR11, UR8, 0x180, URZ ;  /* 0x00000180080b7890 */ /* 0x000fc4000fffe03f */
[----:B------:R-:W-:Y:S01]  /*1e30*/  UIADD3 UR9, UR8, 0x200, URZ ;  /* 0x0000020008097890 */ /* 0x000fe2000fffe03f */
[----:B------:R-:W-:Y:S02]  /*1e40*/  WARPGROUP.DEPBAR.LE gsb0, 0x0 ;  /* 0x00008000000079c5 */ /* 0x000fe40000010000 */
[----:B------:R-:W-:-:S06]  /*1e50*/  WARPGROUP.ARRIVE ;  /* 0x00000000000079c5 */ /* 0x000fcc0000000000 */
[----:B------:R-:W-:Y:S01]  /*1e60*/  HGMMA.64x32x16.F32 R104, gdesc[UR12], R104, gsb0 ;  /* 0x006000000c6879f0 */ /* 0x000fe20008000868 */
[----:B------:R-:W-:Y:S01]  /*1e70*/  UMOV UR14, UR10 ;  /* 0x0000000a000e7c82 */ /* 0x000fe20008000000 */
[----:B------:R-:W-:Y:S01]  /*1e80*/  UMOV UR15, 0x80000020 ;  /* 0x80000020000f7882 */ /* 0x000fe20000000000 */
        /* <DEDUP_REMOVED lines=27> */
[----:B------:R-:W-:Y:S02]  /*2040*/  UIADD3 UR12, UR7, 0x2, URZ ;  /* 0x00000002070c7890 */ /* 0x000fe4000fffe03f */
[----:B------:R-:W-:Y:S01]  /*2050*/  UIADD3 UR14, UR8, 0x2, URZ ;  /* 0x00000002080e7890 */ /* 0x000fe2000fffe03f */
[----:B------:R-:W-:Y:S01]  /*2060*/  UMOV UR13, 0x80000020 ;  /* 0x80000020000d7882 */ /* 0x000fe20000000000 */
        /* <DEDUP_REMOVED lines=13> */
[----:B------:R-:W-:Y:S02]  /*2140*/  UIADD3 UR9, UR8, 0x282, URZ ;  /* 0x0000028208097890 */ /* 0x000fe4000fffe03f */
        /* <DEDUP_REMOVED lines=26> */
[----:B------:R-:W-:Y:S01]  /*22f0*/  BPT.TRAP 0x1 ;  /* 0x000000040000795c */ /* 0x000fe20000300000 */
.L_x_28:
[----:B------:R-:W-:-:S13]  /*2300*/  ISETP.NE.AND P1, PT, R22, RZ, PT ;  /* 0x000000ff1600720c */ /* 0x000fda0003f25270 */
[----:B01----:R-:W-:-:S05]  /*2310*/  @P1 LEA R5, R4, UR41, 0x3 ;  /* 0x0000002904051c11 */ /* 0x003fca000f8e18ff */
[----:B------:R-:W-:-:S05]  /*2320*/  @P1 VIADD R6, R5, 0x50 ;  /* 0x0000005005061836 */ /* 0x000fca0000000000 */
[----:B------:R-:W-:-:S04]  /*2330*/  @P1 PRMT R6, R23, 0x654, R6 ;  /* 0x0000065417061816 */ /* 0x000fc80000000006 */
[----:B------:R0:W-:Y:S01]  /*2340*/  @P1 SYNCS.ARRIVE.TRANS64.RED.A1T0 RZ, [R6+URZ], RZ ;  /* 0x000000ff06ff19a7 */ /* 0x0001e2000810043f */
[----:B------:R-:W-:-:S13]  /*2350*/  ISETP.GT.U32.AND P1, PT, R19, 0x1, PT ;  /* 0x000000011300780c */ /* 0x000fda0003f24070 */
[----:B0-----:R-:W-:Y:S05]  /*2360*/  @P1 BRA `(.L_x_29) ;  /* 0x0000000000041947 */ /* 0x001fea0003800000 */
[----:B------:R-:W-:Y:S01]  /*2370*/  BPT.TRAP 0x1 ;  /* 0x000000040000795c */ /* 0x000fe20000300000 */
.L_x_29:
[----:B------:R-:W-:Y:S01]  /*2380*/  UIADD3 UR6, UR6, 0x1, URZ ;  /* 0x0000000106067890 */ /* 0x000fe2000fffe03f */
[C---:B------:R-:W-:Y:S01]  /*2390*/  ISETP.GT.AND P2, PT, R3.reuse, 0x1, PT ;  /* 0x000000010300780c */ /* 0x040fe20003f44270 */
[----:B------:R-:W-:Y:S02]  /*23a0*/  VIADD R4, R4, 0x1 ;  /* 0x0000000104047836 */ /* 0x000fe40000000000 */
[----:B------:R-:W-:Y:S01]  /*23b0*/  UISETP.NE.AND UP0, UPT, UR6, 0xa, UPT ;  /* 0x0000000a0600788c */ /* 0x000fe2000bf05270 */
[----:B------:R-:W-:Y:S02]  /*23c0*/  VIADD R3, R3, 0xffffffff ;  /* 0xffffffff03037836 */ /* 0x000fe40000000000 */
[C---:B------:R-:W-:Y:S01]  /*23d0*/  ISETP.NE.AND P1, PT, R4.reuse, 0xa, PT ;  /* 0x0000000a0400780c */ /* 0x040fe20003f25270 */
[----:B------:R-:W-:Y:S02]  /*23e0*/  USEL UR7, URZ, 0x1, UP0 ;  /* 0x000000013f077887 */ /* 0x000fe40008000000 */
[----:B------:R-:W-:Y:S01]  /*23f0*/  USEL UR6, UR6, URZ, UP0 ;  /* 0x0000003f06067287 */ /* 0x000fe20008000000 */
[----:B------:R-:W-:-:S03]  /*2400*/  SEL R4, R4, RZ, P1 ;  /* 0x000000ff04047207 */ /* 0x000fc60000800000 */
[----:B------:R-:W-:Y:S01]  /*2410*/  LOP3.LUT R7, R7, UR7, RZ, 0x3c, !PT ;  /* 0x0000000707077c12 */ /* 0x000fe2000f8e3cff */
[----:B------:R-:W-:Y:S07]  /*2420*/  @P2 BRA `(.L_x_30) ;  /* 0xfffffff800242947 */ /* 0x000fee000383ffff */
.L_x_23:
[----:B------:R-:W2:Y:S02]  /*2430*/  LDC R3, c[0x0][0x28c] ;  /* 0x0000a300ff037b82 */ /* 0x000ea40000000800 */
[----:B--2---:R-:W-:-:S13]  /*2440*/  ISETP.GE.AND P1, PT, R3, 0x1, PT ;  /* 0x000000010300780c */ /* 0x004fda0003f26270 */
[----:B------:R-:W-:Y:S05]  /*2450*/  @!P1 BRA `(.L_x_31) ;  /* 0x0000000000389947 */ /* 0x000fea0003800000 */
[----:B------:R-:W-:Y:S05]  /*2460*/  @!P0 BRA `(.L_x_32) ;  /* 0x0000000000048947 */ /* 0x000fea0003800000 */
[----:B------:R-:W-:Y:S01]  /*2470*/  BPT.TRAP 0x1 ;  /* 0x000000040000795c */ /* 0x000fe20000300000 */
.L_x_32:
[----:B------:R-:W-:-:S13]  /*2480*/  ISETP.NE.AND P0, PT, R22, RZ, PT ;  /* 0x000000ff1600720c */ /* 0x000fda0003f05270 */
[----:B------:R-:W-:-:S04]  /*2490*/  @P0 VIADD R0, R0, UR39 ;  /* 0x0000002700000c36 */ /* 0x000fc80008000000 */
[----:B01----:R-:W-:-:S05]  /*24a0*/  @P0 IMAD.WIDE.U32 R4, R0, -0x33333333, RZ ;  /* 0xcccccccd00040825 */ /* 0x003fca00078e00ff */
[----:B------:R-:W-:-:S05]  /*24b0*/  @P0 SHF.R.U32.HI R5, RZ, 0x3, R5 ;  /* 0x00000003ff050819 */ /* 0x000fca0000011605 */
[----:B------:R-:W-:-:S05]  /*24c0*/  @P0 IMAD R0, R5, -0xa, R0 ;  /* 0xfffffff605000824 */ /* 0x000fca00078e0200 */
[----:B------:R-:W-:-:S05]  /*24d0*/  @P0 LEA R0, R0, UR41, 0x3 ;  /* 0x0000002900000c11 */ /* 0x000fca000f8e18ff */
[----:B------:R-:W-:-:S05]  /*24e0*/  @P0 VIADD R0, R0, 0x50 ;  /* 0x0000005000000836 */ /* 0x000fca0000000000 */
[----:B------:R-:W-:-:S04]  /*24f0*/  @P0 PRMT R0, R23, 0x654, R0 ;  /* 0x0000065417000816 */ /* 0x000fc80000000000 */
[----:B------:R2:W-:Y:S01]  /*2500*/  @P0 SYNCS.ARRIVE.TRANS64.RED.A1T0 RZ, [R0+URZ], RZ ;  /* 0x000000ff00ff09a7 */ /* 0x0005e2000810043f */
[----:B------:R-:W-:-:S13]  /*2510*/  ISETP.GT.U32.AND P0, PT, R19, 0x1, PT ;  /* 0x000000011300780c */ /* 0x000fda0003f04070 */
[----:B--2---:R-:W-:Y:S05]  /*2520*/  @P0 BRA `(.L_x_31) ;  /* 0x0000000000040947 */ /* 0x004fea0003800000 */
[----:B------:R-:W-:Y:S01]  /*2530*/  BPT.TRAP 0x1 ;  /* 0x000000040000795c */ /* 0x000fe20000300000 */
.L_x_31:
[----:B------:R-:W2:Y:S01]  /*2540*/  LDC R7, c[0x0][0x288] ;  /* 0x0000a200ff077b82 */ /* 0x000ea20000000800 */
[----:B------:R-:W-:Y:S01]  /*2550*/  IMAD R141, R141, 0xe0, RZ ;  /* 0x000000e08d8d7824 */ /* 0x000fe200078e02ff */
[--C-:B------:R-:W-:Y:S01]  /*2560*/  SHF.R.U32.HI R0, RZ, 0x2, R18.reuse ;  /* 0x00000002ff007819 */ /* 0x100fe20000011612 */
[----:B------:R-:W-:Y:S01]  /*2570*/  UIADD3 UR39, UR40, UR39, URZ ;  /* 0x0000002728277290 */ /* 0x000fe2000fffe03f */
[----:B01----:R-:W-:Y:S01]  /*2580*/  SHF.R.U32.HI R5, RZ, 0x7, R18 ;  /* 0x00000007ff057819 */ /* 0x003fe20000011612 */
[----:B------:R-:W-:Y:S01]  /*2590*/  IMAD.SHL.U32 R9, R138, 0x80, RZ ;  /* 0x000000808a097824 */ /* 0x000fe200078e00ff */
[----:B------:R-:W-:Y:S01]  /*25a0*/  LOP3.LUT R4, R18, 0x60, RZ, 0xc0, !PT ;  /* 0x0000006012047812 */ /* 0x000fe200078ec0ff */
[----:B------:R-:W-:Y:S01]  /*25b0*/  UISETP.GT.U32.AND UP0, UPT, UR39, 0x9, UPT ;  /* 0x000000092700788c */ /* 0x000fe2000bf04070 */
[----:B------:R-:W-:Y:S01]  /*25c0*/  LOP3.LUT R3, R0, 0x7, RZ, 0xc0, !PT ;  /* 0x0000000700037812 */ /* 0x000fe200078ec0ff */
[C---:B------:R-:W-:Y:S01]  /*25d0*/  IMAD.SHL.U32 R12, R18.reuse, 0x2, RZ ;  /* 0x00000002120c7824 */ /* 0x040fe200078e00ff */
[----:B------:R-:W-:Y:S01]  /*25e0*/  LOP3.LUT R0, R5, 0x1, RZ, 0xc0, !PT ;  /* 0x0000000105007812 */ /* 0x000fe200078ec0ff */
[----:B------:R-:W-:Y:S01]  /*25f0*/  ULDC UR7, c[0x0][0x284] ;  /* 0x0000a10000077ab9 */ /* 0x000fe20000000800 */
[----:B------:R-:W-:Y:S01]  /*2600*/  SHF.R.U32.HI R6, RZ, 0x1, R4 ;  /* 0x00000001ff067819 */ /* 0x000fe20000011604 */
[----:B------:R-:W-:Y:S01]  /*2610*/  UISETP.LT.U32.AND UP0, UPT, UR40, 0xa, UP0 ;  /* 0x0000000a2800788c */ /* 0x000fe20008701070 */
[----:B------:R-:W-:Y:S01]  /*2620*/  LOP3.LUT R4, R18, 0x3, RZ, 0xc0, !PT ;  /* 0x0000000312047812 */ /* 0x000fe200078ec0ff */
[----:B------:R-:W-:Y:S01]  /*2630*/  UISETP.GE.U32.AND UP1, UPT, UR40, 0xa, UPT ;  /* 0x0000000a2800788c */ /* 0x000fe2000bf26070 */
[----:B------:R-:W-:Y:S01]  /*2640*/  SHF.R.S32.HI R11, RZ, 0x1f, R139 ;  /* 0x0000001fff0b7819 */ /* 0x000fe2000001148b */
[----:B------:R-:W-:Y:S01]  /*2650*/  IMAD.SHL.U32 R8, R0, 0x40, RZ ;  /* 0x0000004000087824 */ /* 0x000fe200078e00ff */
[----:B------:R-:W-:Y:S01]  /*2660*/  IADD3 R5, RZ, -R6, -R3 ;  /* 0x80000006ff057210 */ /* 0x000fe20007ffe803 */
[----:B------:R-:W-:Y:S01]  /*2670*/  ULDC.64 UR8, c[0x0][0x5d0] ;  /* 0x0001740000087ab9 */ /* 0x000fe20000000a00 */
[C---:B------:R-:W-:Y:S01]  /*2680*/  LOP3.LUT R12, R141.reuse, 0x6, R12, 0xf8, !PT ;  /* 0x000000068d0c7812 */ /* 0x040fe200078ef80c */
[----:B------:R-:W-:Y:S01]  /*2690*/  UIMAD.WIDE.U32 UR4, UR39, -0x33333333, URZ ;  /* 0xcccccccd270478a5 */ /* 0x000fe2000f8e003f */
[----:B------:R-:W-:Y:S01]  /*26a0*/  IMAD.WIDE R142, R138, 0x80, RZ ;  /* 0x000000808a8e7825 */ /* 0x000fe200078e02ff */
[----:B------:R-:W-:Y:S01]  /*26b0*/  USEL UR6, URZ, 0x1, !UP0 ;  /* 0x000000013f067887 */ /* 0x000fe2000c000000 */
[----:B--2---:R-:W-:Y:S01]  /*26c0*/  ISETP.GE.AND P0, PT, R141, R7, PT ;  /* 0x000000078d00720c */ /* 0x004fe20003f06270 */
[----:B------:R-:W-:Y:S01]  /*26d0*/  USHF.R.U32.HI UR4, URZ, 0x3, UR5 ;  /* 0x000000033f047899 */ /* 0x000fe20008011605 */
[----:B------:R-:W-:Y:S01]  /*26e0*/  IMAD R10, R4, -0x2, R7 ;  /* 0xfffffffe040a7824 */ /* 0x000fe200078e0207 */
[----:B------:R-:W-:Y:S01]  /*26f0*/  SHF.R.S32.HI R13, RZ, 0x1f, R12 ;  /* 0x0000001fff0d7819 */ /* 0x000fe2000001140c */
[----:B------:R-:W-:Y:S01]  /*2700*/  IMAD R4, R11, UR8, RZ ;  /* 0x000000080b047c24 */ /* 0x000fe2000f8e02ff */
[----:B------:R-:W-:Y:S01]  /*2710*/  ISETP.GE.OR P0, PT, R9, UR7, P0 ;  /* 0x0000000709007c0c */ /* 0x000fe20008706670 */
[----:B------:R-:W-:Y:S01]  /*2720*/  IMAD R0, R0, -0x40, R5 ;  /* 0xffffffc000007824 */ /* 0x000fe200078e0205 */
[----:B------:R-:W-:Y:S01]  /*2730*/  LOP3.LUT R3, R8, 0x40, R3, 0xe2, !PT ;  /* 0x0000004008037812 */ /* 0x000fe200078ee203 */
[----:B------:R-:W-:Y:S01]  /*2740*/  ULOP3.LUT UR38, UR38, UR6, URZ, 0x3c, !UPT ;  /* 0x0000000626267292 */ /* 0x000fe2000f8e3c3f */
[C---:B------:R-:W-:Y:S01]  /*2750*/  IMAD R7, R139.reuse, UR9, R4 ;  /* 0x000000098b077c24 */ /* 0x040fe2000f8e0204 */
[----:B------:R-:W-:Y:S01]  /*2760*/  UIMAD UR39, UR4, -0xa, UR39 ;  /* 0xfffffff6042778a4 */ /* 0x000fe2000f8e0227 */
[----:B------:R-:W-:Y:S01]  /*2770*/  IMAD.WIDE.U32 R4, R139, UR8, R12 ;  /* 0x000000088b047c25 */ /* 0x000fe2000f8e000c */
[----:B------:R-:W-:Y:S01]  /*2780*/  LOP3.LUT R155, R142, R3, R6, 0xfe, !PT ;  /* 0x000000038e9b7212 */ /* 0x000fe200078efe06 */
[----:B------:R-:W-:Y:S01]  /*2790*/  @UP1 ULOP3.LUT UR38, UR38, 0x1, UR4, 0x78, !UPT ;  /* 0x0000000126261892 */ /* 0x000fe2000f8e7804 */
[----:B------:R-:W-:Y:S01]  /*27a0*/  IADD3 R3, -R9, UR7, R0 ;  /* 0x0000000709037c10 */ /* 0x000fe2000fffe100 */
[----:B------:R-:W-:-:S02]  /*27b0*/  IMAD.IADD R7, R5, 0x1, R7 ;  /* 0x0000000105077824 */ /* 0x000fc400078e0207 */
[----:B------:R-:W-:Y:S02]  /*27c0*/  IMAD.IADD R10, R10, 0x1, -R141 ;  /* 0x000000010a0a7824 */ /* 0x000fe400078e0a8d */
[----:B------:R-:W-:Y:S02]  /*27d0*/  IMAD.MOV.U32 R0, RZ, RZ, -0x1 ;  /* 0xffffffffff007424 */ /* 0x000fe400078e00ff */
[----:B------:R-:W-:Y:S01]  /*27e0*/  IMAD.MOV.U32 R6, RZ, RZ, R4 ;  /* 0x000000ffff067224 */ /* 0x000fe200078e0004 */
[----:B------:R-:W-:Y:S06]  /*27f0*/  @P0 BRA `(.L_x_33) ;  /* 0x0000007000cc0947 */ /* 0x000fec0003800000 */
[----:B------:R-:W0:Y:S01]  /*2800*/  LDC.64 R4, c[0x0][0x5c8] ;  /* 0x00017200ff047b82 */ /* 0x000e220000000a00 */
[----:B-----5:R-:W-:Y:S01]  /*2810*/  FSETP.NEU.AND P0, PT, R137, RZ, PT ;  /* 0x000000ff8900720b */ /* 0x020fe20003f0d000 */
[----:B------:R-:W-:Y:S01]  /*2820*/  BSSY B0, `(.L_x_33) ;  /* 0x0000730000007945 */ /* 0x000fe20003800000 */
[----:B------:R-:W-:-:S04]  /*2830*/  ISETP.GT.AND P1, PT, R10, RZ, PT ;  /* 0x000000ff0a00720c */ /* 0x000fc80003f24270 */
[----:B------:R-:W-:Y:S01]  /*2840*/  ISETP.GT.AND P2, PT, R3, RZ, P1 ;  /* 0x000000ff0300720c */ /* 0x000fe20000f44270 */
[-C--:B0-----:R-:W-:Y:S02]  /*2850*/  IMAD R8, R143, R4.reuse, RZ ;  /* 0x000000048f087224 */ /* 0x081fe400078e02ff */
[----:B------:R-:W-:-:S04]  /*2860*/  IMAD.WIDE.U32 R6, R155, R4, R6 ;  /* 0x000000049b067225 */ /* 0x000fc800078e0006 */
[----:B------:R-:W-:-:S04]  /*2870*/  IMAD R9, R155, R5, R8 ;  /* 0x000000059b097224 */ /* 0x000fc800078e0208 */
[----:B------:R-:W-:Y:S01]  /*2880*/  IMAD.IADD R9, R7, 0x1, R9 ;  /* 0x0000000107097824 */ /* 0x000fe200078e0209 */
[----:B------:R-:W-:Y:S06]  /*2890*/  @!P0 BRA `(.L_x_34) ;  /* 0x0000004800f88947 */ /* 0x000fec0003800000 */
[----:B------:R-:W0:Y:S01]  /*28a0*/  LDC.64 R20, c[0x0][0x5b8] ;  /* 0x00016e00ff147b82 */ /* 0x000e220000000a00 */
[----:B------:R-:W-:-:S07]  /*28b0*/  ULDC.64 UR4, c[0x0][0x5c0] ;  /* 0x0001700000047ab9 */ /* 0x000fce0000000a00 */
[----:B------:R-:W1:Y:S08]  /*28c0*/  LDC.64 R152, c[0x0][0x5b0] ;  /* 0x00016c00ff987b82 */ /* 0x000e700000000a00 */
[----:B------:R-:W2:Y:S01]  /*28d0*/  LDC.64 R14, c[0x0][0x5a8] ;  /* 0x00016a00ff0e7b82 */ /* 0x000ea20000000a00 */
[-C--:B0-----:R-:W-:Y:S02]  /*28e0*/  IMAD R8, R11, R20.reuse, RZ ;  /* 0x000000140b087224 */ /* 0x081fe400078e02ff */
[----:B------:R-:W-:-:S04]  /*28f0*/  IMAD.WIDE.U32 R148, R139, R20, R12 ;  /* 0x000000148b947225 */ /* 0x000fc800078e000c */
[----:B------:R-:W-:Y:S02]  /*2900*/  IMAD R151, R139, R21, R8 ;  /* 0x000000158b977224 */ /* 0x000fe400078e0208 */
[-C--:B-1----:R-:W-:Y:S02]  /*2910*/  IMAD R142, R143, R152.reuse, RZ ;  /* 0x000000988f8e7224 */ /* 0x082fe400078e02ff */
[----:B------:R-:W-:Y:S02]  /*2920*/  IMAD.IADD R145, R149, 0x1, R151 ;  /* 0x0000000195917824 */ /* 0x000fe400078e0297 */
[----:B------:R-:W-:Y:S02]  /*2930*/  IMAD.MOV.U32 R144, RZ, RZ, R148 ;  /* 0x000000ffff907224 */ /* 0x000fe400078e0094 */
[C---:B------:R-:W-:Y:S02]  /*2940*/  IMAD R21, R155.reuse, R153, R142 ;  /* 0x000000999b157224 */ /* 0x040fe400078e028e */
[----:B------:R-:W-:-:S04]  /*2950*/  IMAD.WIDE.U32 R142, R155, R152, R144 ;  /* 0x000000989b8e7225 */ /* 0x000fc800078e0090 */
[----:B------:R-:W-:Y:S01]  /*2960*/  IMAD.IADD R7, R143, 0x1, R21 ;  /* 0x000000018f077824 */ /* 0x000fe200078e0215 */
[----:B--2---:R-:W-:-:S04]  /*2970*/  LEA R146, P0, R142, R14, 0x1 ;  /* 0x0000000e8e927211 */ /* 0x004fc800078008ff */
[----:B------:R-:W-:-:S05]  /*2980*/  LEA.HI.X R147, R142, R15, R7, 0x1, P0 ;  /* 0x0000000f8e937211 */ /* 0x000fca00000f0c07 */
[----:B------:R-:W2:Y:S01]  /*2990*/  @P2 LDG.E.LTC128B.U16 R11, desc[UR36][R146.64] ;  /* 0x00000024920b2981 */ /* 0x000ea2000c1e1520 */
[----:B------:R-:W-:Y:S01]  /*29a0*/  IMAD.WIDE.U32 R142, R155, R152, R12 ;  /* 0x000000989b8e7225 */ /* 0x000fe200078e000c */
[----:B------:R-:W-:Y:S03]  /*29b0*/  BSSY B1, `(.L_x_35) ;  /* 0x0000013000017945 */ /* 0x000fe60003800000 */
[----:B------:R-:W-:Y:S02]  /*29c0*/  IMAD.IADD R143, R21, 0x1, R143 ;  /* 0x00000001158f7824 */ /* 0x000fe400078e028f */
[----:B------:R-:W-:-:S04]  /*29d0*/  IMAD.WIDE.U32 R142, R139, R20, R142 ;  /* 0x000000148b8e7225 */ /* 0x000fc800078e008e */
[----:B--2---:R-:W-:-:S05]  /*29e0*/  HADD2.F32 R8, -RZ, R11.H0_H0 ;  /* 0x2000000bff087230 */ /* 0x004fca0000004100 */
[----:B------:R-:W-:Y:S01]  /*29f0*/  FMUL R7, R8, R137 ;  /* 0x0000008908077220 */ /* 0x000fe20000400000 */
[----:B------:R-:W-:-:S03]  /*2a00*/  LEA R8, P0, R6, UR4, 0x1 ;  /* 0x0000000406087c11 */ /* 0x000fc6000f8008ff */
[----:B------:R-:W-:Y:S01]  /*2a10*/  FFMA R7, R120, R136, R7 ;  /* 0x0000008878077223 */ /* 0x000fe20000000007 */
[----:B------:R-:W-:Y:S02]  /*2a20*/  LEA.HI.X R9, R6, UR5, R9, 0x1, P0 ;  /* 0x0000000506097c11 */ /* 0x000fe400080f0c09 */
[----:B------:R-:W-:Y:S02]  /*2a30*/  ISETP.GT.AND P0, PT, R10, 0x1, PT ;  /* 0x000000010a00780c */ /* 0x000fe40003f04270 */
[----:B------:R-:W-:Y:S01]  /*2a40*/  F2FP.F16.F32.PACK_AB R120, RZ, R7 ;  /* 0x00000007ff78723e */ /* 0x000fe200000000ff */
[----:B------:R-:W-:Y:S01]  /*2a50*/  IMAD.IADD R7, R151, 0x1, R143 ;  /* 0x0000000197077824 */ /* 0x000fe200078e028f */
[----:B------:R-:W-:Y:S02]  /*2a60*/  ISETP.GT.AND P3, PT, R3, RZ, P0 ;  /* 0x000000ff0300720c */ /* 0x000fe40000764270 */
[----:B------:R-:W-:Y:S01]  /*2a70*/  LEA R6, P4, R142, R14, 0x1 ;  /* 0x0000000e8e067211 */ /* 0x000fe200078808ff */
[----:B------:R0:W-:Y:S01]  /*2a80*/  @P2 STG.E.U16 desc[UR36][R8.64], R120 ;  /* 0x0000007808002986 */ /* 0x0001e2000c101524 */
[----:B------:R-:W-:-:S02]  /*2a90*/  SHF.L.U64.HI R143, R152, 0x3, R153 ;  /* 0x00000003988f7819 */ /* 0x000fc40000010299 */
[----:B------:R-:W-:Y:S01]  /*2aa0*/  LEA.HI.X R7, R142, R15, R7, 0x1, P4 ;  /* 0x0000000f8e077211 */ /* 0x000fe200020f0c07 */
[----:B------:R-:W-:-:S06]  /*2ab0*/  IMAD.SHL.U32 R142, R152, 0x8, RZ ;  /* 0x00000008988e7824 */ /* 0x000fcc00078e00ff */
[----:B------:R-:W-:Y:S05]  /*2ac0*/  @!P3 BRA `(.L_x_36) ;  /* 0x000000000004b947 */ /* 0x000fea0003800000 */
[----:B------:R1:W5:Y:S02]  /*2ad0*/  LDG.E.LTC128B.U16 R11, desc[UR36][R6.64+0x2] ;  /* 0x00000224060b7981 */ /* 0x000364000c1e1520 */
.L_x_36:
[----:B------:R-:W-:Y:S05]  /*2ae0*/  BSYNC B1 ;  /* 0x0000000000017941 */ /* 0x000fea0003800000 */
.L_x_35:
[----:B0----5:R-:W-:Y:S01]  /*2af0*/  HADD2.F32 R120, -RZ, R11.H0_H0 ;  /* 0x2000000bff787230 */ /* 0x021fe20000004100 */
[----:B------:R-:W-:Y:S01]  /*2b00*/  ISETP.GT.AND P1, PT, R3, 0x8, P1 ;  /* 0x000000080300780c */ /* 0x000fe20000f24270 */
[----:B------:R-:W-:Y:S01]  /*2b10*/  IMAD.WIDE.U32 R142, R155, R152, R142 ;  /* 0x000000989b8e7225 */ /* 0x000fe200078e008e */
[----:B------:R-:W-:-:S03]  /*2b20*/  PRMT R141, R11, 0x7610, R141 ;  /* 0x000076100b8d7816 */ /* 0x000fc6000000008d */
[----:B------:R-:W-:Y:S01]  /*2b30*/  FMUL R120, R120, R137 ;  /* 0x0000008978787220 */ /* 0x000fe20000400000 */
[----:B------:R-:W-:Y:S01]  /*2b40*/  IMAD.IADD R143, R21, 0x1, R143 ;  /* 0x00000001158f7824 */ /* 0x000fe200078e028f */
[----:B------:R-:W-:Y:S02]  /*2b50*/  IADD3 R148, P2, R148, R142, RZ ;  /* 0x0000008e94947210 */ /* 0x000fe40007f5e0ff */
[----:B------:R-:W-:-:S03]  /*2b60*/  FFMA R121, R121, R136, R120 ;  /* 0x0000008879797223 */ /* 0x000fc60000000078 */
[----:B------:R-:W-:Y:S01]  /*2b70*/  IMAD.X R144, R143, 0x1, R145, P2 ;  /* 0x000000018f907824 */ /* 0x000fe200010e0691 */
[C---:B------:R-:W-:Y:S02]  /*2b80*/  LEA R120, P2, R148.reuse, R14, 0x1 ;  /* 0x0000000e94787211 */ /* 0x040fe400078408ff */
[----:B------:R-:W-:Y:S02]  /*2b90*/  F2FP.F16.F32.PACK_AB R21, RZ, R121 ;  /* 0x00000079ff15723e */ /* 0x000fe400000000ff */
[----:B------:R-:W-:-:S03]  /*2ba0*/  LEA.HI.X R121, R148, R15, R144, 0x1, P2 ;  /* 0x0000000f94797211 */ /* 0x000fc600010f0c90 */
[----:B------:R0:W-:Y:S04]  /*2bb0*/  @P3 STG.E.U16 desc[UR36][R8.64+0x2], R21 ;  /* 0x0000021508003986 */ /* 0x0001e8000c101524 */
[----:B------:R-:W2:Y:S01]  /*2bc0*/  @P1 LDG.E.LTC128B.U16 R141, desc[UR36][R120.64] ;  /* 0x00000024788d1981 */ /* 0x000ea2000c1e1520 */
[----:B------:R-:W-:Y:S01]  /*2bd0*/  IADD3 R12, P2, R12, R142, RZ ;  /* 0x0000008e0c0c7210 */ /* 0x000fe20007f5e0ff */
[----:B------:R-:W-:Y:S01]  /*2be0*/  BSSY B1, `(.L_x_37) ;  /* 0x0000011000017945 */ /* 0x000fe20003800000 */
[----:B------:R-:W-:-:S03]  /*2bf0*/  ISETP.GT.AND P0, PT, R3, 0x8, P0 ;  /* 0x000000080300780c */ /* 0x000fc60000704270 */
[----:B------:R-:W-:Y:S02]  /*2c00*/  IMAD.X R13, R13, 0x1, R143, P2 ;  /* 0x000000010d0d7824 */ /* 0x000fe400010e068f */
[----:B0-----:R-:W-:Y:S01]  /*2c10*/  IMAD.WIDE.U32 R20, R139, R20, R12 ;  /* 0x000000148b147225 */ /* 0x001fe200078e000c */
[C---:B------:R-:W-:Y:S02]  /*2c20*/  SHF.L.U64.HI R13, R4.reuse, 0x4, R5 ;  /* 0x00000004040d7819 */ /* 0x040fe40000010205 */
[----:B------:R-:W-:Y:S01]  /*2c30*/  LEA R12, P2, R4, R8, 0x4 ;  /* 0x00000008040c7211 */ /* 0x000fe200078420ff */
[----:B------:R-:W-:Y:S01]  /*2c40*/  IMAD.IADD R5, R151, 0x1, R21 ;  /* 0x0000000197057824 */ /* 0x000fe200078e0215 */
[----:B------:R-:W-:-:S03]  /*2c50*/  LEA R4, P3, R20, R14, 0x1 ;  /* 0x0000000e14047211 */ /* 0x000fc600078608ff */
[----:B------:R-:W-:Y:S01]  /*2c60*/  IMAD.X R13, R13, 0x1, R9, P2 ;  /* 0x000000010d0d7824 */ /* 0x000fe200010e0609 */
[----:B------:R-:W-:Y:S01]  /*2c70*/  LEA.HI.X R5, R20, R15, R5, 0x1, P3 ;  /* 0x0000000f14057211 */ /* 0x000fe200018f0c05 */
[----:B--2---:R-:W-:-:S05]  /*2c80*/  HADD2.F32 R138, -RZ, R141.H0_H0 ;  /* 0x2000008dff8a7230 */ /* 0x004fca0000004100 */
[----:B------:R-:W-:-:S04]  /*2c90*/  FMUL R11, R138, R137 ;  /* 0x000000898a0b7220 */ /* 0x000fc80000400000 */
[----:B------:R-:W-:-:S05]  /*2ca0*/  FFMA R11, R122, R136, R11 ;  /* 0x000000887a0b7223 */ /* 0x000fca000000000b */
[----:B------:R-:W-:-:S05]  /*2cb0*/  F2FP.F16.F32.PACK_AB R11, RZ, R11 ;  /* 0x0000000bff0b723e */ /* 0x000fca00000000ff */
[----:B------:R0:W-:Y:S01]  /*2cc0*/  @P1 STG.E.U16 desc[UR36][R12.64], R11 ;  /* 0x0000000b0c001986 */ /* 0x0001e2000c101524 */
[----:B------:R-:W-:Y:S05]  /*2cd0*/  @!P0 BRA `(.L_x_38) ;  /* 0x0000000000048947 */ /* 0x000fea0003800000 */
[----:B------:R2:W5:Y:S02]  /*2ce0*/  LDG.E.LTC128B.U16 R141, desc[UR36][R4.64+0x2] ;  /* 0x00000224048d7981 */ /* 0x000564000c1e1520 */
.L_x_38:
[----:B------:R-:W-:Y:S05]  /*2cf0*/  BSYNC B1 ;  /* 0x0000000000017941 */ /* 0x000fea0003800000 */
.L_x_37:
[----:B-----5:R-:W-:Y:S01]  /*2d00*/  HADD2.F32 R14, -RZ, R141.H0_H0 ;  /* 0x2000008dff0e7230 */ /* 0x020fe20000004100 */
[----:B------:R-:W-:Y:S01]  /*2d10*/  ISETP.GT.AND P1, PT, R10, 0x8, PT ;  /* 0x000000080a00780c */ /* 0x000fe20003f24270 */
[----:B------:R-:W-:Y:S03]  /*2d20*/  BSSY B1, `(.L_x_39) ;  /* 0x0000008000017945 */ /* 0x000fe60003800000 */
[----:B------:R-:W-:Y:S01]  /*2d30*/  FMUL R14, R14, R137 ;  /* 0x000000890e0e7220 */ /* 0x000fe20000400000 */
[----:B------:R-:W-:-:S03]  /*2d40*/  ISETP.GT.AND P2, PT, R3, RZ, P1 ;  /* 0x000000ff0300720c */ /* 0x000fc60000f44270 */
[----:B------:R-:W-:-:S05]  /*2d50*/  FFMA R14, R123, R136, R14 ;  /* 0x000000887b0e7223 */ /* 0x000fca000000000e */
[----:B------:R-:W-:-:S05]  /*2d60*/  F2FP.F16.F32.PACK_AB R14, RZ, R14 ;  /* 0x0000000eff0e723e */ /* 0x000fca00000000ff */
[----:B------:R3:W-:Y:S01]  /*2d70*/  @P0 STG.E.U16 desc[UR36][R12.64+0x2], R14 ;  /* 0x0000020e0c000986 */ /* 0x0007e2000c101524 */
[----:B------:R-:W-:Y:S05]  /*2d80*/  @!P2 BRA `(.L_x_40) ;  /* 0x000000000004a947 */ /* 0x000fea0003800000 */
[----:B------:R4:W5:Y:S02]  /*2d90*/  LDG.E.LTC128B.U16 R141, desc[UR36][R6.64+0x10] ;  /* 0x00001024068d7981 */ /* 0x000964000c1e1520 */
.L_x_40:
[----:B------:R-:W-:Y:S05]  /*2da0*/  BSYNC B1 ;  /* 0x0000000000017941 */ /* 0x000fea0003800000 */
.L_x_39:
[----:B---3-5:R-:W-:Y:S01]  /*2db0*/  HADD2.F32 R14, -RZ, R141.H0_H0 ;  /* 0x2000008dff0e7230 */ /* 0x028fe20000004100 */
[----:B------:R-:W-:Y:S01]  /*2dc0*/  ISETP.GT.AND P0, PT, R10, 0x9, PT ;  /* 0x000000090a00780c */ /* 0x000fe20003f04270 */
[----:B------:R-:W-:Y:S03]  /*2dd0*/  BSSY B1, `(.L_x_41) ;  /* 0x0000008000017945 */ /* 0x000fe60003800000 */
[----:B0-----:R-:W-:Y:S01]  /*2de0*/  FMUL R11, R14, R137 ;  /* 0x000000890e0b7220 */ /* 0x001fe20000400000 */
[----:B------:R-:W-:-:S03]  /*2df0*/  ISETP.GT.AND P3, PT, R3, RZ, P0 ;  /* 0x000000ff0300720c */ /* 0x000fc60000764270 */
[----:B------:R-:W-:-:S05]  /*2e00*/  FFMA R11, R124, R136, R11 ;  /* 0x000000887c0b7223 */ /* 0x000fca000000000b */
[----:B------:R-:W-:-:S05]  /*2e10*/  F2FP.F16.F32.PACK_AB R11, RZ, R11 ;  /* 0x0000000bff0b723e */ /* 0x000fca00000000ff */
[----:B------:R0:W-:Y:S01]  /*2e20*/  @P2 STG.E.U16 desc[UR36][R8.64+0x10], R11 ;  /* 0x0000100b08002986 */ /* 0x0001e2000c101524 */
[----:B------:R-:W-:Y:S05]  /*2e30*/  @!P3 BRA `(.L_x_42) ;  /* 0x000000000004b947 */ /* 0x000fea0003800000 */
[----:B------:R3:W5:Y:S02]  /*2e40*/  LDG.E.LTC128B.U16 R141, desc[UR36][R6.64+0x12] ;  /* 0x00001224068d7981 */ /* 0x000764000c1e1520 */
.L_x_42:
[----:B------:R-:W-:Y:S05]  /*2e50*/  BSYNC B1 ;  /* 0x0000000000017941 */ /* 0x000fea0003800000 */
.L_x_41:
[----:B-----5:R-:W-:Y:S01]  /*2e60*/  HADD2.F32 R14, -RZ, R141.H0_H0 ;  /* 0x2000008dff0e7230 */ /* 0x020fe20000004100 */
[----:B------:R-:W-:Y:S01]  /*2e70*/  ISETP.GT.AND P1, PT, R3, 0x8, P1 ;  /* 0x000000080300780c */ /* 0x000fe20000f24270 */
[----:B------:R-:W-:Y:S03]  /*2e80*/  BSSY B1, `(.L_x_43) ;  /* 0x0000007000017945 */ /* 0x000fe60003800000 */
[----:B------:R-:W-:-:S04]  /*2e90*/  FMUL R14, R14, R137 ;  /* 0x000000890e0e7220 */ /* 0x000fc80000400000 */
[----:B------:R-:W-:-:S05]  /*2ea0*/  FFMA R14, R125, R136, R14 ;  /* 0x000000887d0e7223 */ /* 0x000fca000000000e */
[----:B------:R-:W-:-:S05]  /*2eb0*/  F2FP.F16.F32.PACK_AB R14, RZ, R14 ;  /* 0x0000000eff0e723e */ /* 0x000fca00000000ff */
[----:B------:R0:W-:Y:S01]  /*2ec0*/  @P3 STG.E.U16 desc[UR36][R8.64+0x12], R14 ;  /* 0x0000120e08003986 */ /* 0x0001e2000c101524 */
[----:B------:R-:W-:Y:S05]  /*2ed0*/  @!P1 BRA `(.L_x_44) ;  /* 0x0000000000049947 */ /* 0x000fea0003800000 */
[----:B------:R0:W5:Y:S02]  /*2ee0*/  LDG.E.LTC128B.U16 R141, desc[UR36][R4.64+0x10] ;  /* 0x00001024048d7981 */ /* 0x000164000c1e1520 */
.L_x_44:
[----:B------:R-:W-:Y:S05]  /*2ef0*/  BSYNC B1 ;  /* 0x0000000000017941 */ /* 0x000fea0003800000 */
.L_x_43:
[----:B0----5:R-:W-:Y:S01]  /*2f00*/  HADD2.F32 R14, -RZ, R141.H0_H0 ;  /* 0x2000008dff0e7230 */ /* 0x021fe20000004100 */
        /* <DEDUP_REMOVED lines=8> */
.L_x_46:
[----:B------:R-:W-:Y:S05]  /*2f90*/  BSYNC B1 ;  /* 0x0000000000017941 */ /* 0x000fea0003800000 */
.L_x_45:
        /* <DEDUP_REMOVED lines=10> */
.L_x_48:
[----:B------:R-:W-:Y:S05]  /*3040*/  BSYNC B1 ;  /* 0x0000000000017941 */ /* 0x000fea0003800000 */
.L_x_47:
[----:B0----5:R-:W-:Y:S01]  /*3050*/  HADD2.F32 R14, -RZ, R141.H0_H0 ;  /* 0x2000008dff0e7230 */ /* 0x021fe20000004100 */
        /* <DEDUP_REMOVED lines=9> */
.L_x_50:
[----:B------:R-:W-:Y:S05]  /*30f0*/  BSYNC B1 ;  /* 0x0000000000017941 */ /* 0x000fea0003800000 */
.L_x_49:
        /* <DEDUP_REMOVED lines=9> */
.L_x_52:
[----:B------:R-:W-:Y:S05]  /*3190*/  BSYNC B1 ;  /* 0x0000000000017941 */ /* 0x000fea0003800000 */
.L_x_51:
        /* <DEDUP_REMOVED lines=9> */
.L_x_54:
[----:B------:R-:W-:Y:S05]  /*3230*/  BSYNC B1 ;  /* 0x0000000000017941 */ /* 0x000fea0003800000 */
.L_x_53:
        /* <DEDUP_REMOVED lines=10> */
.L_x_56:
[----:B------:R-:W-:Y:S05]  /*32e0*/  BSYNC B1 ;  /* 0x0000000000017941 */ /* 0x000fea0003800000 */
.L_x_55:
        /* <DEDUP_REMOVED lines=10> */
.L_x_58:
[----:B------:R-:W-:Y:S05]  /*3390*/  BSYNC B1 ;  /* 0x0000000000017941 */ /* 0x000fea0003800000 */
.L_x_57:
        /* <DEDUP_REMOVED lines=9> */
.L_x_60:
[----:B------:R-:W-:Y:S05]  /*3430*/  BSYNC B1 ;  /* 0x0000000000017941 */ /* 0x000fea0003800000 */
.L_x_59:
        /* <DEDUP_REMOVED lines=9> */
.L_x_62:
[----:B------:R-:W-:Y:S05]  /*34d0*/  BSYNC B1 ;  /* 0x0000000000017941 */ /* 0x000fea0003800000 */
.L_x_61:
        /* <DEDUP_REMOVED lines=10> */
.L_x_64:
[----:B------:R-:W-:Y:S05]  /*3580*/  BSYNC B1 ;  /* 0x0000000000017941 */ /* 0x000fea0003800000 */
.L_x_63:
        /* <DEDUP_REMOVED lines=10> */
.L_x_66:
[----:B------:R-:W-:Y:S05]  /*3630*/  BSYNC B1 ;  /* 0x0000000000017941 */ /* 0x000fea0003800000 */
.L_x_65:
        /* <DEDUP_REMOVED lines=9> */
.L_x_68:
[----:B------:R-:W-:Y:S05]  /*36d0*/  BSYNC B1 ;  /* 0x0000000000017941 */ /* 0x000fea0003800000 */
.L_x_67:
        /* <DEDUP_REMOVED lines=9> */
.L_x_70:
[----:B------:R-:W-:Y:S05]  /*3770*/  BSYNC B1 ;  /* 0x0000000000017941 */ /* 0x000fea0003800000 */
.L_x_69:
        /* <DEDUP_REMOVED lines=10> */
.L_x_72:
[----:B------:R-:W-:Y:S05]  /*3820*/  BSYNC B1 ;  /* 0x0000000000017941 */ /* 0x000fea0003800000 */
.L_x_71:
        /* <DEDUP_REMOVED lines=10> */
.L_x_74:
[----:B------:R-:W-:Y:S05]  /*38d0*/  BSYNC B1 ;  /* 0x0000000000017941 */ /* 0x000fea0003800000 */
.L_x_73:
        /* <DEDUP_REMOVED lines=9> */
.L_x_76:
[----:B------:R-:W-:Y:S05]  /*3970*/  BSYNC B1 ;  /* 0x0000000000017941 */ /* 0x000fea0003800000 */
.L_x_75:
        /* <DEDUP_REMOVED lines=9> */
.L_x_78:
[----:B------:R-:W-:Y:S05]  /*3a10*/  BSYNC B1 ;  /* 0x0000000000017941 */ /* 0x000fea0003800000 */
.L_x_77:
        /* <DEDUP_REMOVED lines=10> */
.L_x_80:
[----:B------:R-:W-:Y:S05]  /*3ac0*/  BSYNC B1 ;  /* 0x0000000000017941 */ /* 0x000fea0003800000 */
.L_x_79:
        /* <DEDUP_REMOVED lines=10> */
.L_x_82:
[----:B------:R-:W-:Y:S05]  /*3b70*/  BSYNC B1 ;  /* 0x0000000000017941 */ /* 0x000fea0003800000 */
.L_x_81:
        /* <DEDUP_REMOVED lines=9> */
.L_x_84:
[----:B------:R-:W-:Y:S05]  /*3c10*/  BSYNC B1 ;  /* 0x0000000000017941 */ /* 0x000fea0003800000 */
.L_x_83:
        /* <DEDUP_REMOVED lines=9> */
.L_x_86:
[----:B------:R-:W-:Y:S05]  /*3cb0*/  BSYNC B1 ;  /* 0x0000000000017941 */ /* 0x000fea0003800000 */
.L_x_85:
        /* <DEDUP_REMOVED lines=10> */
.L_x_88:
[----:B------:R-:W-:Y:S05]  /*3d60*/  BSYNC B1 ;  /* 0x0000000000017941 */ /* 0x000fea0003800000 */
.L_x_87:
        /* <DEDUP_REMOVED lines=10> */
.L_x_90:
[----:B------:R-:W-:Y:S05]  /*3e10*/  BSYNC B1 ;  /* 0x0000000000017941 */ /* 0x000fea0003800000 */
.L_x_89:
        /* <DEDUP_REMOVED lines=9> */
.L_x_92:
[----:B------:R-:W-:Y:S05]  /*3eb0*/  BSYNC B1 ;  /* 0x0000000000017941 */ /* 0x000fea0003800000 */
.L_x_91:
        /* <DEDUP_REMOVED lines=9> */
.L_x_94:
[----:B------:R-:W-:Y:S05]  /*3f50*/  BSYNC B1 ;  /* 0x0000000000017941 */ /* 0x000fea0003800000 */
.L_x_93:
        /* <DEDUP_REMOVED lines=10> */
.L_x_96:
[----:B------:R-:W-:Y:S05]  /*4000*/  BSYNC B1 ;  /* 0x0000000000017941 */ /* 0x000fea0003800000 */
.L_x_95:
        /* <DEDUP_REMOVED lines=10> */
.L_x_98:
[----:B------:R-:W-:Y:S05]  /*40b0*/  BSYNC B1 ;  /* 0x0000000000017941 */ /* 0x000fea0003800000 */
.L_x_97:
        /* <DEDUP_REMOVED lines=9> */
.L_x_100:
[----:B------:R-:W-:Y:S05]  /*4150*/  BSYNC B1 ;  /* 0x0000000000017941 */ /* 0x000fea0003800000 */
.L_x_99:
        /* <DEDUP_REMOVED lines=9> */
.L_x_102:
[----:B------:R-:W-:Y:S05]  /*41f0*/  BSYNC B1 ;  /* 0x0000000000017941 */ /* 0x000fea0003800000 */
.L_x_101:
        /* <DEDUP_REMOVED lines=10> */
.L_x_104:
[----:B------:R-:W-:Y:S05]  /*42a0*/  BSYNC B1 ;  /* 0x0000000000017941 */ /* 0x000fea0003800000 */
.L_x_103:
        /* <DEDUP_REMOVED lines=10> */
.L_x_106:
[----:B------:R-:W-:Y:S05]  /*4350*/  BSYNC B1 ;  /* 0x0000000000017941 */ /* 0x000fea0003800000 */
.L_x_105:
        /* <DEDUP_REMOVED lines=9> */
.L_x_108:
[----:B------:R-:W-:Y:S05]  /*43f0*/  BSYNC B1 ;  /* 0x0000000000017941 */ /* 0x000fea0003800000 */
.L_x_107:
        /* <DEDUP_REMOVED lines=9> */
.L_x_110:
[----:B------:R-:W-:Y:S05]  /*4490*/  BSYNC B1 ;  /* 0x0000000000017941 */ /* 0x000fea0003800000 */
.L_x_109:
        /* <DEDUP_REMOVED lines=10> */
.L_x_112:
[----:B------:R-:W-:Y:S05]  /*4540*/  BSYNC B1 ;  /* 0x0000000000017941 */ /* 0x000fea0003800000 */
.L_x_111:
        /* <DEDUP_REMOVED lines=10> */
.L_x_114:
[----:B------:R-:W-:Y:S05]  /*45f0*/  BSYNC B1 ;  /* 0x0000000000017941 */ /* 0x000fea0003800000 */
.L_x_113:
        /* <DEDUP_REMOVED lines=9> */
.L_x_116:
[----:B------:R-:W-:Y:S05]  /*4690*/  BSYNC B1 ;  /* 0x0000000000017941 */ /* 0x000fea0003800000 */
.L_x_115:
        /* <DEDUP_REMOVED lines=9> */
.L_x_118:
[----:B------:R-:W-:Y:S05]  /*4730*/  BSYNC B1 ;  /* 0x0000000000017941 */ /* 0x000fea0003800000 */
.L_x_117:
        /* <DEDUP_REMOVED lines=10> */
.L_x_120:
[----:B------:R-:W-:Y:S05]  /*47e0*/  BSYNC B1 ;  /* 0x0000000000017941 */ /* 0x000fea0003800000 */
.L_x_119:
        /* <DEDUP_REMOVED lines=10> */
.L_x_122:
[----:B------:R-:W-:Y:S05]  /*4890*/  BSYNC B1 ;  /* 0x0000000000017941 */ /* 0x000fea0003800000 */
.L_x_121:
        /* <DEDUP_REMOVED lines=9> */
.L_x_124:
[----:B------:R-:W-:Y:S05]  /*4930*/  BSYNC B1 ;  /* 0x0000000000017941 */ /* 0x000fea0003800000 */
.L_x_123:
        /* <DEDUP_REMOVED lines=9> */
.L_x_126:
[----:B------:R-:W-:Y:S05]  /*49d0*/  BSYNC B1 ;  /* 0x0000000000017941 */ /* 0x000fea0003800000 */
.L_x_125:
        /* <DEDUP_REMOVED lines=10> */
.L_x_128:
[----:B------:R-:W-:Y:S05]  /*4a80*/  BSYNC B1 ;  /* 0x0000000000017941 */ /* 0x000fea0003800000 */
.L_x_127:
        /* <DEDUP_REMOVED lines=10> */
.L_x_130:
[----:B------:R-:W-:Y:S05]  /*4b30*/  BSYNC B1 ;  /* 0x0000000000017941 */ /* 0x000fea0003800000 */
.L_x_129:
        /* <DEDUP_REMOVED lines=9> */
.L_x_132:
[----:B------:R-:W-:Y:S05]  /*4bd0*/  BSYNC B1 ;  /* 0x0000000000017941 */ /* 0x000fea0003800000 */
.L_x_131:
        /* <DEDUP_REMOVED lines=9> */
.L_x_134:
[----:B------:R-:W-:Y:S05]  /*4c70*/  BSYNC B1 ;  /* 0x0000000000017941 */ /* 0x000fea0003800000 */
.L_x_133:
        /* <DEDUP_REMOVED lines=10> */
.L_x_136:
[----:B------:R-:W-:Y:S05]  /*4d20*/  BSYNC B1 ;  /* 0x0000000000017941 */ /* 0x000fea0003800000 */
.L_x_135:
        /* <DEDUP_REMOVED lines=10> */
.L_x_138:
[----:B------:R-:W-:Y:S05]  /*4dd0*/  BSYNC B1 ;  /* 0x0000000000017941 */ /* 0x000fea0003800000 */
.L_x_137:
        /* <DEDUP_REMOVED lines=9> */
.L_x_140:
[----:B------:R-:W-:Y:S05]  /*4e70*/  BSYNC B1 ;  /* 0x0000000000017941 */ /* 0x000fea0003800000 */
.L_x_139:
        /* <DEDUP_REMOVED lines=9> */
.L_x_142:
[----:B------:R-:W-:Y:S05]  /*4f10*/  BSYNC B1 ;  /* 0x0000000000017941 */ /* 0x000fea0003800000 */
.L_x_141:
        /* <DEDUP_REMOVED lines=10> */
.L_x_144:
[----:B------:R-:W-:Y:S05]  /*4fc0*/  BSYNC B1 ;  /* 0x0000000000017941 */ /* 0x000fea0003800000 */
.L_x_143:
        /* <DEDUP_REMOVED lines=10> */
.L_x_146:
[----:B------:R-:W-:Y:S05]  /*5070*/  BSYNC B1 ;  /* 0x0000000000017941 */ /* 0x000fea0003800000 */
.L_x_145:
        /* <DEDUP_REMOVED lines=9> */
.L_x_148:
[----:B------:R-:W-:Y:S05]  /*5110*/  BSYNC B1 ;  /* 0x0000000000017941 */ /* 0x000fea0003800000 */
.L_x_147:
        /* <DEDUP_REMOVED lines=9> */
.L_x_150:
[----:B------:R-:W-:Y:S05]  /*51b0*/  BSYNC B1 ;  /* 0x0000000000017941 */ /* 0x000fea0003800000 */
.L_x_149:
        /* <DEDUP_REMOVED lines=10> */
.L_x_152:
[----:B------:R-:W-:Y:S05]  /*5260*/  BSYNC B1 ;  /* 0x0000000000017941 */ /* 0x000fea0003800000 */
.L_x_151:
        /* <DEDUP_REMOVED lines=10> */
.L_x_154:
[----:B------:R-:W-:Y:S05]  /*5310*/  BSYNC B1 ;  /* 0x0000000000017941 */ /* 0x000fea0003800000 */
.L_x_153:
        /* <DEDUP_REMOVED lines=9> */
.L_x_156:
[----:B------:R-:W-:Y:S05]  /*53b0*/  BSYNC B1 ;  /* 0x0000000000017941 */ /* 0x000fea0003800000 */
.L_x_155:
        /* <DEDUP_REMOVED lines=9> */
.L_x_158:
[----:B------:R-:W-:Y:S05]  /*5450*/  BSYNC B1 ;  /* 0x0000000000017941 */ /* 0x000fea0003800000 */
.L_x_157:
        /* <DEDUP_REMOVED lines=10> */
.L_x_160:
[----:B------:R-:W-:Y:S05]  /*5500*/  BSYNC B1 ;  /* 0x0000000000017941 */ /* 0x000fea0003800000 */
.L_x_159:
        /* <DEDUP_REMOVED lines=10> */
.L_x_162:
[----:B------:R-:W-:Y:S05]  /*55b0*/  BSYNC B1 ;  /* 0x0000000000017941 */ /* 0x000fea0003800000 */
.L_x_161:
        /* <DEDUP_REMOVED lines=9> */
.L_x_164:
[----:B------:R-:W-:Y:S05]  /*5650*/  BSYNC B1 ;  /* 0x0000000000017941 */ /* 0x000fea0003800000 */
.L_x_163:
        /* <DEDUP_REMOVED lines=9> */
.L_x_166:
[----:B------:R-:W-:Y:S05]  /*56f0*/  BSYNC B1 ;  /* 0x0000000000017941 */ /* 0x000fea0003800000 */
.L_x_165:
        /* <DEDUP_REMOVED lines=10> */
.L_x_168:
[----:B------:R-:W-:Y:S05]  /*57a0*/  BSYNC B1 ;  /* 0x0000000000017941 */ /* 0x000fea0003800000 */
.L_x_167:
        /* <DEDUP_REMOVED lines=10> */
.L_x_170:
[----:B------:R-:W-:Y:S05]  /*5850*/  BSYNC B1 ;  /* 0x0000000000017941 */ /* 0x000fea0003800000 */
.L_x_169:
        /* <DEDUP_REMOVED lines=9> */
.L_x_172:
[----:B------:R-:W-:Y:S05]  /*58f0*/  BSYNC B1 ;  /* 0x0000000000017941 */ /* 0x000fea0003800000 */
.L_x_171:
        /* <DEDUP_REMOVED lines=9> */
.L_x_174:
[----:B------:R-:W-:Y:S05]  /*5990*/  BSYNC B1 ;  /* 0x0000000000017941 */ /* 0x000fea0003800000 */
.L_x_173:
        /* <DEDUP_REMOVED lines=10> */
.L_x_176:
[----:B------:R-:W-:Y:S05]  /*5a40*/  BSYNC B1 ;  /* 0x0000000000017941 */ /* 0x000fea0003800000 */
.L_x_175:
        /* <DEDUP_REMOVED lines=10> */
.L_x_178:
[----:B------:R-:W-:Y:S05]  /*5af0*/  BSYNC B1 ;  /* 0x0000000000017941 */ /* 0x000fea0003800000 */
.L_x_177:
        /* <DEDUP_REMOVED lines=9> */
.L_x_180:
[----:B------:R-:W-:Y:S05]  /*5b90*/  BSYNC B1 ;  /* 0x0000000000017941 */ /* 0x000fea0003800000 */
.L_x_179:
        /* <DEDUP_REMOVED lines=9> */
.L_x_182:
[----:B------:R-:W-:Y:S05]  /*5c30*/  BSYNC B1 ;  /* 0x0000000000017941 */ /* 0x000fea0003800000 */
.L_x_181:
        /* <DEDUP_REMOVED lines=10> */
.L_x_184:
[----:B------:R-:W-:Y:S05]  /*5ce0*/  BSYNC B1 ;  /* 0x0000000000017941 */ /* 0x000fea0003800000 */
.L_x_183:
        /* <DEDUP_REMOVED lines=10> */
.L_x_186:
[----:B------:R-:W-:Y:S05]  /*5d90*/  BSYNC B1 ;  /* 0x0000000000017941 */ /* 0x000fea0003800000 */
.L_x_185:
        /* <DEDUP_REMOVED lines=9> */
.L_x_188:
[----:B------:R-:W-:Y:S05]  /*5e30*/  BSYNC B1 ;  /* 0x0000000000017941 */ /* 0x000fea0003800000 */
.L_x_187:
        /* <DEDUP_REMOVED lines=9> */
.L_x_190:
[----:B------:R-:W-:Y:S05]  /*5ed0*/  BSYNC B1 ;  /* 0x0000000000017941 */ /* 0x000fea0003800000 */
.L_x_189:
        /* <DEDUP_REMOVED lines=10> */
.L_x_192:
[----:B------:R-:W-:Y:S05]  /*5f80*/  BSYNC B1 ;  /* 0x0000000000017941 */ /* 0x000fea0003800000 */
.L_x_191:
        /* <DEDUP_REMOVED lines=10> */
.L_x_194:
[----:B------:R-:W-:Y:S05]  /*6030*/  BSYNC B1 ;  /* 0x0000000000017941 */ /* 0x000fea0003800000 */
.L_x_193:
        /* <DEDUP_REMOVED lines=9> */
.L_x_196:
[----:B------:R-:W-:Y:S05]  /*60d0*/  BSYNC B1 ;  /* 0x0000000000017941 */ /* 0x000fea0003800000 */
.L_x_195:
        /* <DEDUP_REMOVED lines=9> */
.L_x_198:
[----:B------:R-:W-:Y:S05]  /*6170*/  BSYNC B1 ;  /* 0x0000000000017941 */ /* 0x000fea0003800000 */
.L_x_197:
        /* <DEDUP_REMOVED lines=10> */
.L_x_200:
[----:B------:R-:W-:Y:S05]  /*6220*/  BSYNC B1 ;  /* 0x0000000000017941 */ /* 0x000fea0003800000 */
.L_x_199:
        /* <DEDUP_REMOVED lines=10> */
.L_x_202:
[----:B------:R-:W-:Y:S05]  /*62d0*/  BSYNC B1 ;  /* 0x0000000000017941 */ /* 0x000fea0003800000 */
.L_x_201:
        /* <DEDUP_REMOVED lines=9> */
.L_x_204:
[----:B------:R-:W-:Y:S05]  /*6370*/  BSYNC B1 ;  /* 0x0000000000017941 */ /* 0x000fea0003800000 */
.L_x_203:
        /* <DEDUP_REMOVED lines=9> */
.L_x_206:
[----:B------:R-:W-:Y:S05]  /*6410*/  BSYNC B1 ;  /* 0x0000000000017941 */ /* 0x000fea0003800000 */
.L_x_205:
        /* <DEDUP_REMOVED lines=10> */
.L_x_208:
[----:B------:R-:W-:Y:S05]  /*64c0*/  BSYNC B1 ;  /* 0x0000000000017941 */ /* 0x000fea0003800000 */
.L_x_207:
        /* <DEDUP_REMOVED lines=10> */
.L_x_210:
[----:B------:R-:W-:Y:S05]  /*6570*/  BSYNC B1 ;  /* 0x0000000000017941 */ /* 0x000fea0003800000 */
.L_x_209:
        /* <DEDUP_REMOVED lines=9> */
.L_x_212:
[----:B------:R-:W-:Y:S05]  /*6610*/  BSYNC B1 ;  /* 0x0000000000017941 */ /* 0x000fea0003800000 */
.L_x_211:
        /* <DEDUP_REMOVED lines=9> */
.L_x_214:
[----:B------:R-:W-:Y:S05]  /*66b0*/  BSYNC B1 ;  /* 0x0000000000017941 */ /* 0x000fea0003800000 */
.L_x_213:
        /* <DEDUP_REMOVED lines=10> */
.L_x_216:
[----:B------:R-:W-:Y:S05]  /*6760*/  BSYNC B1 ;  /* 0x0000000000017941 */ /* 0x000fea0003800000 */
.L_x_215:
        /* <DEDUP_REMOVED lines=10> */
.L_x_218:
[----:B------:R-:W-:Y:S05]  /*6810*/  BSYNC B1 ;  /* 0x0000000000017941 */ /* 0x000fea0003800000 */
.L_x_217:
        /* <DEDUP_REMOVED lines=9> */
.L_x_220:
[----:B------:R-:W-:Y:S05]  /*68b0*/  BSYNC B1 ;  /* 0x0000000000017941 */ /* 0x000fea0003800000 */
.L_x_219:
        /* <DEDUP_REMOVED lines=9> */
.L_x_222:
[----:B------:R-:W-:Y:S05]  /*6950*/  BSYNC B1 ;  /* 0x0000000000017941 */ /* 0x000fea0003800000 */
.L_x_221:
        /* <DEDUP_REMOVED lines=10> */
.L_x_224:
[----:B------:R-:W-:Y:S05]  /*6a00*/  BSYNC B1 ;  /* 0x0000000000017941 */ /* 0x000fea0003800000 */
.L_x_223:
        /* <DEDUP_REMOVED lines=10> */
.L_x_226:
[----:B------:R-:W-:Y:S05]  /*6ab0*/  BSYNC B1 ;  /* 0x0000000000017941 */ /* 0x000fea0003800000 */
.L_x_225:
        /* <DEDUP_REMOVED lines=9> */
.L_x_228:
[----:B------:R-:W-:Y:S05]  /*6b50*/  BSYNC B1 ;  /* 0x0000000000017941 */ /* 0x000fea0003800000 */
.L_x_227:
        /* <DEDUP_REMOVED lines=9> */
.L_x_230:
[----:B------:R-:W-:Y:S05]  /*6bf0*/  BSYNC B1 ;  /* 0x0000000000017941 */ /* 0x000fea0003800000 */
.L_x_229:
        /* <DEDUP_REMOVED lines=10> */
.L_x_232:
[----:B------:R-:W-:Y:S05]  /*6ca0*/  BSYNC B1 ;  /* 0x0000000000017941 */ /* 0x000fea0003800000 */
.L_x_231:
        /* <DEDUP_REMOVED lines=10> */
.L_x_234:
[----:B------:R-:W-:Y:S05]  /*6d50*/  BSYNC B1 ;  /* 0x0000000000017941 */ /* 0x000fea0003800000 */
.L_x_233:
        /* <DEDUP_REMOVED lines=9> */
.L_x_236:
[----:B------:R-:W-:Y:S05]  /*6df0*/  BSYNC B1 ;  /* 0x0000000000017941 */ /* 0x000fea0003800000 */
.L_x_235:
        /* <DEDUP_REMOVED lines=9> */
.L_x_238:
[----:B------:R-:W-:Y:S05]  /*6e90*/  BSYNC B1 ;  /* 0x0000000000017941 */ /* 0x000fea0003800000 */
.L_x_237:
        /* <DEDUP_REMOVED lines=10> */
.L_x_240:
[----:B------:R-:W-:Y:S05]  /*6f40*/  BSYNC B1 ;  /* 0x0000000000017941 */ /* 0x000fea0003800000 */
.L_x_239:
        /* <DEDUP_REMOVED lines=10> */
.L_x_242:
[----:B------:R-:W-:Y:S05]  /*6ff0*/  BSYNC B1 ;  /* 0x0000000000017941 */ /* 0x000fea0003800000 */
.L_x_241:
        /* <DEDUP_REMOVED lines=9> */
.L_x_244:
[----:B------:R-:W-:Y:S05]  /*7090*/  BSYNC B1 ;  /* 0x0000000000017941 */ /* 0x000fea0003800000 */
.L_x_243:
        /* <DEDUP_REMOVED lines=9> */
.L_x_246:
[----:B------:R-:W-:Y:S05]  /*7130*/  BSYNC B1 ;  /* 0x0000000000017941 */ /* 0x000fea0003800000 */
.L_x_245:
        /* <DEDUP_REMOVED lines=10> */
.L_x_248:
[----:B------:R-:W-:Y:S05]  /*71e0*/  BSYNC B1 ;  /* 0x0000000000017941 */ /* 0x000fea0003800000 */
.L_x_247:
        /* <DEDUP_REMOVED lines=10> */
.L_x_250:
[----:B------:R-:W-:Y:S05]  /*7290*/  BSYNC B1 ;  /* 0x0000000000017941 */ /* 0x000fea0003800000 */
.L_x_249:
[----:B01-345:R-:W-:Y:S01]  /*72a0*/  HADD2.F32 R6, -RZ, R141.H0_H0 ;  /* 0x2000008dff067230 */ /* 0x03bfe20000004100 */
        /* <DEDUP_REMOVED lines=8> */
.L_x_252:
[----:B------:R-:W-:Y:S05]  /*7330*/  BSYNC B1 ;  /* 0x0000000000017941 */ /* 0x000fea0003800000 */
.L_x_251:
[----:B0----5:R-:W-:Y:S01]  /*7340*/  HADD2.F32 R6, -RZ, R141.H0_H0 ;  /* 0x2000008dff067230 */ /* 0x021fe20000004100 */
[----:B------:R-:W-:Y:S01]  /*7350*/  ISETP.GT.AND P0, PT, R3, 0x8, P0 ;  /* 0x000000080300780c */ /* 0x000fe20000704270 */
[----:B------:R-:W-:Y:S03]  /*7360*/  BSSY B1, `(.L_x_253) ;  /* 0x000000a000017945 */ /* 0x000fe60003800000 */
[----:B------:R-:W-:Y:S01]  /*7370*/  FMUL R7, R6, R137 ;  /* 0x0000008906077220 */ /* 0x000fe20000400000 */
[----:B------:R-:W-:-:S03]  /*7380*/  @P1 IMAD.MOV.U32 R6, RZ, RZ, R12 ;  /* 0x000000ffff061224 */ /* 0x000fc600078e000c */
[----:B------:R-:W-:-:S05]  /*7390*/  FFMA R7, R38, R136, R7 ;  /* 0x0000008826077223 */ /* 0x000fca0000000007 */
[----:B------:R-:W-:-:S04]  /*73a0*/  F2FP.F16.F32.PACK_AB R7, RZ, R7 ;  /* 0x00000007ff07723e */ /* 0x000fc800000000ff */
[----:B------:R-:W-:Y:S01]  /*73b0*/  PRMT R8, R7, 0x7610, R8 ;  /* 0x0000761007087816 */ /* 0x000fe20000000008 */
[----:B------:R-:W-:-:S05]  /*73c0*/  @P1 IMAD.MOV.U32 R7, RZ, RZ, R13 ;  /* 0x000000ffff071224 */ /* 0x000fca00078e000d */
[----:B------:R0:W-:Y:S01]  /*73d0*/  @P1 STG.E.U16 desc[UR36][R6.64+0x1b0], R8 ;  /* 0x0001b00806001986 */ /* 0x0001e2000c101524 */
[----:B------:R-:W-:Y:S05]  /*73e0*/  @!P0 BRA `(.L_x_254) ;  /* 0x0000000000048947 */ /* 0x000fea0003800000 */
[----:B------:R3:W5:Y:S02]  /*73f0*/  LDG.E.LTC128B.U16 R141, desc[UR36][R4.64+0x1b2] ;  /* 0x0001b224048d7981 */ /* 0x000764000c1e1520 */
.L_x_254:
[----:B------:R-:W-:Y:S05]  /*7400*/  BSYNC B1 ;  /* 0x0000000000017941 */ /* 0x000fea0003800000 */
.L_x_253:
[----:B------:R-:W-:Y:S05]  /*7410*/  @!P0 BRA `(.L_x_255) ;  /* 0x0000002400c08947 */ /* 0x000fea0003800000 */
[----:B-123-5:R-:W-:-:S05]  /*7420*/  HADD2.F32 R4, -RZ, R141.H0_H0 ;  /* 0x2000008dff047230 */ /* 0x02efca0000004100 */
[----:B------:R-:W-:-:S04]  /*7430*/  FMUL R4, R4, R137 ;  /* 0x0000008904047220 */ /* 0x000fc80000400000 */
[----:B------:R-:W-:-:S05]  /*7440*/  FFMA R4, R39, R136, R4 ;  /* 0x0000008827047223 */ /* 0x000fca0000000004 */
[----:B------:R-:W-:-:S05]  /*7450*/  F2FP.F16.F32.PACK_AB R4, RZ, R4 ;  /* 0x00000004ff04723e */ /* 0x000fca00000000ff */
[----:B------:R4:W-:Y:S01]  /*7460*/  STG.E.U16 desc[UR36][R12.64+0x1b2], R4 ;  /* 0x0001b2040c007986 */ /* 0x0009e2000c101524 */
[----:B------:R-:W-:Y:S05]  /*7470*/  BRA `(.L_x_255) ;  /* 0x0000002400a87947 */ /* 0x000fea0003800000 */
.L_x_34:
[----:B------:R-:W-:Y:S01]  /*7480*/  ULDC.64 UR4, c[0x0][0x5c0] ;  /* 0x0001700000047ab9 */ /* 0x000fe20000000a00 */
[----:B------:R-:W-:Y:S01]  /*7490*/  ISETP.GT.AND P3, PT, R10, 0x1, PT ;  /* 0x000000010a00780c */ /* 0x000fe20003f64270 */
[-C--:B------:R-:W-:Y:S01]  /*74a0*/  FMUL R120, R120, R136.reuse ;  /* 0x0000008878787220 */ /* 0x080fe20000400000 */
[----:B------:R-:W-:Y:S01]  /*74b0*/  LEA R8, P0, R6, UR4, 0x1 ;  /* 0x0000000406087c11 */ /* 0x000fe2000f8008ff */
[-C--:B------:R-:W-:Y:S01]  /*74c0*/  FMUL R121, R121, R136.reuse ;  /* 0x0000008879797220 */ /* 0x080fe20000400000 */
[----:B------:R-:W-:Y:S01]  /*74d0*/  SHF.L.U64.HI R5, R4, 0x4, R5 ;  /* 0x0000000404057819 */ /* 0x000fe20000010205 */
[-C--:B------:R-:W-:Y:S01]  /*74e0*/  FMUL R122, R122, R136.reuse ;  /* 0x000000887a7a7220 */ /* 0x080fe20000400000 */
[----:B------:R-:W-:Y:S01]  /*74f0*/  LEA.HI.X R9, R6, UR5, R9, 0x1, P0 ;  /* 0x0000000506097c11 */ /* 0x000fe200080f0c09 */
[-C--:B------:R-:W-:Y:S01]  /*7500*/  FMUL R123, R123, R136.reuse ;  /* 0x000000887b7b7220 */ /* 0x080fe20000400000 */
[----:B------:R-:W-:Y:S01]  /*7510*/  ISETP.GT.AND P0, PT, R3, RZ, P3 ;  /* 0x000000ff0300720c */ /* 0x000fe20001f04270 */
[----:B------:R-:W-:Y:S01]  /*7520*/  FMUL R124, R124, R136 ;  /* 0x000000887c7c7220 */ /* 0x000fe20000400000 */
[----:B------:R-:W-:Y:S01]  /*7530*/  F2FP.F16.F32.PACK_AB R120, RZ, R120 ;  /* 0x00000078ff78723e */ /* 0x000fe200000000ff */
[-C--:B------:R-:W-:Y:S01]  /*7540*/  FMUL R125, R125, R136.reuse ;  /* 0x000000887d7d7220 */ /* 0x080fe20000400000 */
[----:B------:R-:W-:Y:S01]  /*7550*/  F2FP.F16.F32.PACK_AB R121, RZ, R121 ;  /* 0x00000079ff79723e */ /* 0x000fe200000000ff */
[----:B------:R-:W-:Y:S01]  /*7560*/  FMUL R126, R126, R136 ;  /* 0x000000887e7e7220 */ /* 0x000fe20000400000 */
[----:B------:R-:W-:Y:S01]  /*7570*/  LEA R4, P4, R4, R8, 0x4 ;  /* 0x0000000804047211 */ /* 0x000fe200078820ff */
[----:B------:R-:W-:Y:S01]  /*7580*/  @P2 STG.E.U16 desc[UR36][R8.64], R120 ;  /* 0x0000007808002986 */ /* 0x000fe2000c101524 */
[----:B------:R-:W-:Y:S01]  /*7590*/  ISETP.GT.AND P2, PT, R10, 0x8, PT ;  /* 0x000000080a00780c */ /* 0x000fe20003f44270 */
[----:B------:R-:W-:Y:S01]  /*75a0*/  FMUL R127, R127, R136 ;  /* 0x000000887f7f7220 */ /* 0x000fe20000400000 */
[----:B------:R-:W-:Y:S01]  /*75b0*/  ISETP.GT.AND P1, PT, R3, 0x8, P1 ;  /* 0x000000080300780c */ /* 0x000fe20000f24270 */
[--C-:B------:R-:W-:Y:S01]  /*75c0*/  IMAD.X R5, R5, 0x1, R9.reuse, P4 ;  /* 0x0000000105057824 */ /* 0x100fe200020e0609 */
[C---:B------:R-:W-:Y:S01]  /*75d0*/  ISETP.GT.AND P5, PT, R3.reuse, RZ, P2 ;  /* 0x000000ff0300720c */ /* 0x040fe200017a4270 */
[--C-:B------:R-:W-:Y:S01]  /*75e0*/  @P0 IMAD.MOV.U32 R6, RZ, RZ, R8.reuse ;  /* 0x000000ffff060224 */ /* 0x100fe200078e0008 */
[----:B------:R-:W-:Y:S01]  /*75f0*/  ISETP.GT.AND P3, PT, R3, 0x8, P3 ;  /* 0x000000080300780c */ /* 0x000fe20001f64270 */
[--C-:B------:R-:W-:Y:S01]  /*7600*/  @P0 IMAD.MOV.U32 R7, RZ, RZ, R9.reuse ;  /* 0x000000ffff070224 */ /* 0x100fe200078e0009 */
[----:B------:R-:W-:Y:S01]  /*7610*/  F2FP.F16.F32.PACK_AB R122, RZ, R122 ;  /* 0x0000007aff7a723e */ /* 0x000fe200000000ff */
[-C--:B------:R-:W-:Y:S01]  /*7620*/  FMUL R128, R128, R136.reuse ;  /* 0x0000008880807220 */ /* 0x080fe20000400000 */
[----:B------:R-:W-:Y:S01]  /*7630*/  F2FP.F16.F32.PACK_AB R123, RZ, R123 ;  /* 0x0000007bff7b723e */ /* 0x000fe200000000ff */
[-C--:B------:R-:W-:Y:S01]  /*7640*/  FMUL R129, R129, R136.reuse ;  /* 0x0000008881817220 */ /* 0x080fe20000400000 */
[----:B------:R0:W-:Y:S01]  /*7650*/  @P0 STG.E.U16 desc[UR36][R6.64+0x2], R121 ;  /* 0x0000027906000986 */ /* 0x0001e2000c101524 */
[----:B------:R-:W-:Y:S01]  /*7660*/  ISETP.GT.AND P0, PT, R10, 0x9, PT ;  /* 0x000000090a00780c */ /* 0x000fe20003f04270 */
[----:B------:R-:W-:Y:S01]  /*7670*/  FMUL R130, R130, R136 ;  /* 0x0000008882827220 */ /* 0x000fe20000400000 */
[----:B------:R-:W-:Y:S01]  /*7680*/  F2FP.F16.F32.PACK_AB R124, RZ, R124 ;  /* 0x0000007cff7c723e */ /* 0x000fe200000000ff */
[----:B------:R-:W-:Y:S01]  /*7690*/  @P1 STG.E.U16 desc[UR36][R4.64], R122 ;  /* 0x0000007a04001986 */ /* 0x000fe2000c101524 */
[----:B------:R-:W-:Y:S01]  /*76a0*/  ISETP.GT.AND P4, PT, R3, RZ, P0 ;  /* 0x000000ff0300720c */ /* 0x000fe20000784270 */
[-C--:B------:R-:W-:Y:S01]  /*76b0*/  FMUL R131, R131, R136.reuse ;  /* 0x0000008883837220 */ /* 0x080fe20000400000 */
[----:B------:R-:W-:Y:S01]  /*76c0*/  ISETP.GT.AND P1, PT, R10, 0x10, PT ;  /* 0x000000100a00780c */ /* 0x000fe20003f24270 */
[----:B------:R-:W-:Y:S01]  /*76d0*/  @P3 STG.E.U16 desc[UR36][R4.64+0x2], R123 ;  /* 0x0000027b04003986 */ /* 0x000fe2000c101524 */
[----:B------:R-:W-:Y:S01]  /*76e0*/  F2FP.F16.F32.PACK_AB R125, RZ, R125 ;  /* 0x0000007dff7d723e */ /* 0x000fe200000000ff */
[-C--:B------:R-:W-:Y:S01]  /*76f0*/  FMUL R132, R132, R136.reuse ;  /* 0x0000008884847220 */ /* 0x080fe20000400000 */
[C---:B------:R-:W-:Y:S01]  /*7700*/  ISETP.GT.AND P2, PT, R3.reuse, 0x8, P2 ;  /* 0x000000080300780c */ /* 0x040fe20001744270 */
[--C-:B0-----:R-:W-:Y:S01]  /*7710*/  @P5 IMAD.MOV.U32 R6, RZ, RZ, R8.reuse ;  /* 0x000000ffff065224 */ /* 0x101fe200078e0008 */
[----:B------:R-:W-:Y:S01]  /*7720*/  ISETP.GT.AND P3, PT, R3, 0x8, P0 ;  /* 0x000000080300780c */ /* 0x000fe20000764270 */
[--C-:B------:R-:W-:Y:S01]  /*7730*/  @P5 IMAD.MOV.U32 R7, RZ, RZ, R9.reuse ;  /* 0x000000ffff075224 */ /* 0x100fe200078e0009 */
[----:B------:R-:W-:Y:S01]  /*7740*/  ISETP.GT.AND P0, PT, R10, 0x11, PT ;  /* 0x000000110a00780c */ /* 0x000fe20003f04270 */
[----:B------:R-:W-:Y:S01]  /*7750*/  FMUL R133, R133, R136 ;  /* 0x0000008885857220 */ /* 0x000fe20000400000 */
[----:B------:R-:W-:Y:S01]  /*7760*/  F2FP.F16.F32.PACK_AB R126, RZ, R126 ;  /* 0x0000007eff7e723e */ /* 0x000fe200000000ff */
[-C--:B------:R-:W-:Y:S01]  /*7770*/  FMUL R134, R134, R136.reuse ;  /* 0x0000008886867220 */ /* 0x080fe20000400000 */
[----:B------:R0:W-:Y:S01]  /*7780*/  @P5 STG.E.U16 desc[UR36][R6.64+0x10], R124 ;  /* 0x0000107c06005986 */ /* 0x0001e2000c101524 */
[----:B------:R-:W-:Y:S01]  /*7790*/  ISETP.GT.AND P5, PT, R3, RZ, P1 ;  /* 0x000000ff0300720c */ /* 0x000fe20000fa4270 */
[-C--:B------:R-:W-:Y:S01]  /*77a0*/  FMUL R135, R135, R136.reuse ;  /* 0x0000008887877220 */ /* 0x080fe20000400000 */
[----:B------:R-:W-:Y:S01]  /*77b0*/  F2FP.F16.F32.PACK_AB R127, RZ, R127 ;  /* 0x0000007fff7f723e */ /* 0x000fe200000000ff */
[----:B------:R-:W-:Y:S01]  /*77c0*/  FMUL R104, R104, R136 ;  /* 0x0000008868687220 */ /* 0x000fe20000400000 */
[----:B------:R-:W-:Y:S01]  /*77d0*/  F2FP.F16.F32.PACK_AB R128, RZ, R128 ;  /* 0x00000080ff80723e */ /* 0x000fe200000000ff */
[-C--:B------:R-:W-:Y:S01]  /*77e0*/  FMUL R105, R105, R136.reuse ;  /* 0x0000008869697220 */ /* 0x080fe20000400000 */
[----:B------:R-:W-:Y:S01]  /*77f0*/  F2FP.F16.F32.PACK_AB R129, RZ, R129 ;  /* 0x00000081ff81723e */ /* 0x000fe200000000ff */
[-C--:B------:R-:W-:Y:S01]  /*7800*/  FMUL R106, R106, R136.reuse ;  /* 0x000000886a6a7220 */ /* 0x080fe20000400000 */
[----:B------:R-:W-:Y:S01]  /*7810*/  ISETP.GT.AND P1, PT, R3, 0x8, P1 ;  /* 0x000000080300780c */ /* 0x000fe20000f24270 */
[----:B------:R-:W-:Y:S01]  /*7820*/  FMUL R107, R107, R136 ;  /* 0x000000886b6b7220 */ /* 0x000fe20000400000 */
[----:B------:R-:W-:Y:S01]  /*7830*/  F2FP.F16.F32.PACK_AB R130, RZ, R130 ;  /* 0x00000082ff82723e */ /* 0x000fe200000000ff */
[--C-:B0-----:R-:W-:Y:S01]  /*7840*/  @P4 IMAD.MOV.U32 R6, RZ, RZ, R8.reuse ;  /* 0x000000ffff064224 */ /* 0x101fe200078e0008 */
[----:B------:R-:W-:Y:S01]  /*7850*/  F2FP.F16.F32.PACK_AB R131, RZ, R131 ;  /* 0x00000083ff83723e */ /* 0x000fe200000000ff */
[--C-:B------:R-:W-:Y:S01]  /*7860*/  @P4 IMAD.MOV.U32 R7, RZ, RZ, R9.reuse ;  /* 0x000000ffff074224 */ /* 0x100fe200078e0009 */
[----:B------:R-:W-:Y:S01]  /*7870*/  F2FP.F16.F32.PACK_AB R132, RZ, R132 ;  /* 0x00000084ff84723e */ /* 0x000fe200000000ff */
[-C--:B------:R-:W-:Y:S01]  /*7880*/  FMUL R108, R108, R136.reuse ;  /* 0x000000886c6c7220 */ /* 0x080fe20000400000 */
[----:B------:R-:W-:Y:S01]  /*7890*/  F2FP.F16.F32.PACK_AB R133, RZ, R133 ;  /* 0x00000085ff85723e */ /* 0x000fe200000000ff */
[-C--:B------:R-:W-:Y:S01]  /*78a0*/  FMUL R109, R109, R136.reuse ;  /* 0x000000886d6d7220 */ /* 0x080fe20000400000 */
[----:B------:R0:W-:Y:S01]  /*78b0*/  @P4 STG.E.U16 desc[UR36][R6.64+0x12], R125 ;  /* 0x0000127d06004986 */ /* 0x0001e2000c101524 */
[----:B------:R-:W-:Y:S01]  /*78c0*/  ISETP.GT.AND P4, PT, R3, RZ, P0 ;  /* 0x000000ff0300720c */ /* 0x000fe20000784270 */
[----:B------:R-:W-:Y:S01]  /*78d0*/  FMUL R110, R110, R136 ;  /* 0x000000886e6e7220 */ /* 0x000fe20000400000 */
[----:B------:R-:W-:Y:S01]  /*78e0*/  F2FP.F16.F32.PACK_AB R134, RZ, R134 ;  /* 0x00000086ff86723e */ /* 0x000fe200000000ff */
[----:B------:R-:W-:Y:S01]  /*78f0*/  @P2 STG.E.U16 desc[UR36][R4.64+0x10], R126 ;  /* 0x0000107e04002986 */ /* 0x000fe2000c101524 */
[----:B------:R-:W-:Y:S01]  /*7900*/  ISETP.GT.AND P2, PT, R10, 0x18, PT ;  /* 0x000000180a00780c */ /* 0x000fe20003f44270 */
[-C--:B------:R-:W-:Y:S01]  /*7910*/  FMUL R111, R111, R136.reuse ;  /* 0x000000886f6f7220 */ /* 0x080fe20000400000 */
[----:B------:R-:W-:Y:S01]  /*7920*/  F2FP.F16.F32.PACK_AB R135, RZ, R135 ;  /* 0x00000087ff87723e */ /* 0x000fe200000000ff */
[----:B------:R-:W-:Y:S01]  /*7930*/  @P3 STG.E.U16 desc[UR36][R4.64+0x12], R127 ;  /* 0x0000127f04003986 */ /* 0x000fe2000c101524 */
[----:B------:R-:W-:Y:S01]  /*7940*/  ISETP.GT.AND P3, PT, R3, 0x8, P0 ;  /* 0x000000080300780c */ /* 0x000fe20000764270 */
[----:B------:R-:W-:Y:S01]  /*7950*/  FMUL R112, R112, R136 ;  /* 0x0000008870707220 */ /* 0x000fe20000400000 */
[----:B------:R-:W-:Y:S01]  /*7960*/  ISETP.GT.AND P0, PT, R10, 0x19, PT ;  /* 0x000000190a00780c */ /* 0x000fe20003f04270 */
[--C-:B0-----:R-:W-:Y:S01]  /*7970*/  @P5 IMAD.MOV.U32 R6, RZ, RZ, R8.reuse ;  /* 0x000000ffff065224 */ /* 0x101fe200078e0008 */
[----:B------:R-:W-:Y:S01]  /*7980*/  F2FP.F16.F32.PACK_AB R104, RZ, R104 ;  /* 0x00000068ff68723e */ /* 0x000fe200000000ff */
[--C-:B------:R-:W-:Y:S01]  /*7990*/  @P5 IMAD.MOV.U32 R7, RZ, RZ, R9.reuse ;  /* 0x000000ffff075224 */ /* 0x100fe200078e0009 */
[----:B------:R-:W-:Y:S01]  /*79a0*/  F2FP.F16.F32.PACK_AB R105, RZ, R105 ;  /* 0x00000069ff69723e */ /* 0x000fe200000000ff */
        /* <DEDUP_REMOVED lines=11> */
[----:B------:R-:W-:Y:S01]  /*7a60*/  FMUL R118, R118, R136 ;  /* 0x0000008876767220 */ /* 0x000fe20000400000 */
[----:B------:R-:W-:Y:S01]  /*7a70*/  F2FP.F16.F32.PACK_AB R110, RZ, R110 ;  /* 0x0000006eff6e723e */ /* 0x000fe200000000ff */
[----:B------:R-:W-:Y:S01]  /*7a80*/  FMUL R119, R119, R136 ;  /* 0x0000008877777220 */ /* 0x000fe20000400000 */
[----:B------:R-:W-:Y:S01]  /*7a90*/  F2FP.F16.F32.PACK_AB R111, RZ, R111 ;  /* 0x0000006fff6f723e */ /* 0x000fe200000000ff */
        /* <DEDUP_REMOVED lines=8> */
[C---:B------:R-:W-:Y:S01]  /*7b20*/  ISETP.GT.AND P4, PT, R3.reuse, RZ, P0 ;  /* 0x000000ff0300720c */ /* 0x040fe20000784270 */
[-C--:B------:R-:W-:Y:S01]  /*7b30*/  FMUL R90, R90, R136.reuse ;  /* 0x000000885a5a7220 */ /* 0x080fe20000400000 */
[----:B------:R-:W-:Y:S01]  /*7b40*/  F2FP.F16.F32.PACK_AB R115, RZ, R115 ;  /* 0x00000073ff73723e */ /* 0x000fe200000000ff */
[----:B------:R-:W-:Y:S01]  /*7b50*/  @P1 STG.E.U16 desc[UR36][R4.64+0x20], R130 ;  /* 0x0000208204001986 */ /* 0x000fe2000c101524 */
[----:B------:R-:W-:Y:S01]  /*7b60*/  ISETP.GT.AND P1, PT, R3, 0x8, P2 ;  /* 0x000000080300780c */ /* 0x000fe20001724270 */
[-C--:B------:R-:W-:Y:S01]  /*7b70*/  FMUL R91, R91, R136.reuse ;  /* 0x000000885b5b7220 */ /* 0x080fe20000400000 */
[----:B------:R-:W-:Y:S01]  /*7b80*/  ISETP.GT.AND P2, PT, R10, 0x20, PT ;  /* 0x000000200a00780c */ /* 0x000fe20003f44270 */
        /* <DEDUP_REMOVED lines=232> */
[----:B0-----:R-:W-:Y:S01]  /*8a10*/  @P5 IMAD.MOV.U32 R6, RZ, RZ, R8 ;  /* 0x000000ffff065224 */ /* 0x001fe200078e0008 */
[----:B------:R-:W-:Y:S01]  /*8a20*/  F2FP.F16.F32.PACK_AB R28, RZ, R28 ;  /* 0x0000001cff1c723e */ /* 0x000fe200000000ff */
[----:B------:R-:W-:Y:S01]  /*8a30*/  @P5 IMAD.MOV.U32 R7, RZ, RZ, R9 ;  /* 0x000000ffff075224 */ /* 0x000fe200078e0009 */
[----:B------:R-:W-:Y:S01]  /*8a40*/  F2FP.F16.F32.PACK_AB R29, RZ, R29 ;  /* 0x0000001dff1d723e */ /* 0x000fe200000000ff */
[----:B------:R-:W-:Y:S01]  /*8a50*/  FMUL R37, R37, R136 ;  /* 0x0000008825257220 */ /* 0x000fe20000400000 */
[----:B------:R-:W-:Y:S01]  /*8a60*/  F2FP.F16.F32.PACK_AB R30, RZ, R30 ;  /* 0x0000001eff1e723e */ /* 0x000fe200000000ff */
[-C--:B------:R-:W-:Y:S01]  /*8a70*/  FMUL R38, R38, R136.reuse ;  /* 0x0000008826267220 */ /* 0x080fe20000400000 */
[----:B------:R0:W-:Y:S01]  /*8a80*/  @P5 STG.E.U16 desc[UR36][R6.64+0x90], R92 ;  /* 0x0000905c06005986 */ /* 0x0001e2000c101524 */
[----:B------:R-:W-:Y:S01]  /*8a90*/  ISETP.GT.AND P5, PT, R3, RZ, P2 ;  /* 0x000000ff0300720c */ /* 0x000fe200017a4270 */
[----:B------:R-:W-:Y:S01]  /*8aa0*/  FMUL R39, R39, R136 ;  /* 0x0000008827277220 */ /* 0x000fe20000400000 */
[----:B------:R-:W-:-:S02]  /*8ab0*/  F2FP.F16.F32.PACK_AB R31, RZ, R31 ;  /* 0x0000001fff1f723e */ /* 0x000fc400000000ff */
[----:B------:R-:W-:Y:S02]  /*8ac0*/  F2FP.F16.F32.PACK_AB R32, RZ, R32 ;  /* 0x00000020ff20723e */ /* 0x000fe400000000ff */
[----:B------:R-:W-:Y:S02]  /*8ad0*/  F2FP.F16.F32.PACK_AB R33, RZ, R33 ;  /* 0x00000021ff21723e */ /* 0x000fe400000000ff */
[----:B------:R-:W-:Y:S02]  /*8ae0*/  F2FP.F16.F32.PACK_AB R34, RZ, R34 ;  /* 0x00000022ff22723e */ /* 0x000fe400000000ff */
[----:B------:R-:W-:Y:S01]  /*8af0*/  F2FP.F16.F32.PACK_AB R35, RZ, R35 ;  /* 0x00000023ff23723e */ /* 0x000fe200000000ff */
[----:B0-----:R-:W-:Y:S01]  /*8b00*/  @P4 IMAD.MOV.U32 R6, RZ, RZ, R8 ;  /* 0x000000ffff064224 */ /* 0x001fe200078e0008 */
[----:B------:R-:W-:Y:S01]  /*8b10*/  F2FP.F16.F32.PACK_AB R36, RZ, R36 ;  /* 0x00000024ff24723e */ /* 0x000fe200000000ff */
[----:B------:R-:W-:Y:S01]  /*8b20*/  @P4 IMAD.MOV.U32 R7, RZ, RZ, R9 ;  /* 0x000000ffff074224 */ /* 0x000fe200078e0009 */
[----:B------:R-:W-:-:S02]  /*8b30*/  F2FP.F16.F32.PACK_AB R37, RZ, R37 ;  /* 0x00000025ff25723e */ /* 0x000fc400000000ff */
[----:B------:R-:W-:Y:S02]  /*8b40*/  F2FP.F16.F32.PACK_AB R38, RZ, R38 ;  /* 0x00000026ff26723e */ /* 0x000fe400000000ff */
[----:B------:R0:W-:Y:S01]  /*8b50*/  @P4 STG.E.U16 desc[UR36][R6.64+0x92], R93 ;  /* 0x0000925d06004986 */ /* 0x0001e2000c101524 */
[C---:B------:R-:W-:Y:S02]  /*8b60*/  ISETP.GT.AND P4, PT, R3.reuse, RZ, P0 ;  /* 0x000000ff0300720c */ /* 0x040fe40000784270 */
[----:B------:R-:W-:Y:S01]  /*8b70*/  F2FP.F16.F32.PACK_AB R39, RZ, R39 ;  /* 0x00000027ff27723e */ /* 0x000fe200000000ff */
[----:B------:R-:W-:Y:S01]  /*8b80*/  @P1 STG.E.U16 desc[UR36][R4.64+0x90], R94 ;  /* 0x0000905e04001986 */ /* 0x000fe2000c101524 */
[C---:B------:R-:W-:Y:S02]  /*8b90*/  ISETP.GT.AND P1, PT, R3.reuse, 0x8, P2 ;  /* 0x000000080300780c */ /* 0x040fe40001724270 */
[----:B------:R-:W-:Y:S01]  /*8ba0*/  ISETP.GT.AND P2, PT, R10, 0x58, PT ;  /* 0x000000580a00780c */ /* 0x000fe20003f44270 */
[----:B------:R-:W-:Y:S01]  /*8bb0*/  @P3 STG.E.U16 desc[UR36][R4.64+0x92], R95 ;  /* 0x0000925f04003986 */ /* 0x000fe2000c101524 */
[----:B------:R-:W-:-:S02]  /*8bc0*/  ISETP.GT.AND P3, PT, R3, 0x8, P0 ;  /* 0x000000080300780c */ /* 0x000fc40000764270 */
[----:B------:R-:W-:Y:S01]  /*8bd0*/  ISETP.GT.AND P0, PT, R10, 0x59, PT ;  /* 0x000000590a00780c */ /* 0x000fe20003f04270 */
[----:B0-----:R-:W-:Y:S02]  /*8be0*/  @P5 IMAD.MOV.U32 R6, RZ, RZ, R8 ;  /* 0x000000ffff065224 */ /* 0x001fe400078e0008 */
[----:B------:R-:W-:-:S05]  /*8bf0*/  @P5 IMAD.MOV.U32 R7, RZ, RZ, R9 ;  /* 0x000000ffff075224 */ /* 0x000fca00078e0009 */
[----:B------:R0:W-:Y:S01]  /*8c00*/  @P5 STG.E.U16 desc[UR36][R6.64+0xa0], R96 ;  /* 0x0000a06006005986 */ /* 0x0001e2000c101524 */
[----:B------:R-:W-:Y:S01]  /*8c10*/  ISETP.GT.AND P5, PT, R3, RZ, P2 ;  /* 0x000000ff0300720c */ /* 0x000fe200017a4270 */
[----:B0-----:R-:W-:Y:S02]  /*8c20*/  @P4 IMAD.MOV.U32 R6, RZ, RZ, R8 ;  /* 0x000000ffff064224 */ /* 0x001fe400078e0008 */
[----:B------:R-:W-:-:S05]  /*8c30*/  @P4 IMAD.MOV.U32 R7, RZ, RZ, R9 ;  /* 0x000000ffff074224 */ /* 0x000fca00078e0009 */
[----:B------:R0:W-:Y:S01]  /*8c40*/  @P4 STG.E.U16 desc[UR36][R6.64+0xa2], R97 ;  /* 0x0000a26106004986 */ /* 0x0001e2000c101524 */
[----:B------:R-:W-:-:S03]  /*8c50*/  ISETP.GT.AND P4, PT, R3, RZ, P0 ;  /* 0x000000ff0300720c */ /* 0x000fc60000784270 */
[----:B------:R-:W-:Y:S01]  /*8c60*/  @P1 STG.E.U16 desc[UR36][R4.64+0xa0], R98 ;  /* 0x0000a06204001986 */ /* 0x000fe2000c101524 */
[C---:B------:R-:W-:Y:S02]  /*8c70*/  ISETP.GT.AND P1, PT, R3.reuse, 0x8, P2 ;  /* 0x000000080300780c */ /* 0x040fe40001724270 */
[C---:B------:R-:W-:Y:S01]  /*8c80*/  ISETP.GT.AND P2, PT, R10.reuse, 0x60, PT ;  /* 0x000000600a00780c */ /* 0x040fe20003f44270 */
[----:B------:R-:W-:Y:S01]  /*8c90*/  @P3 STG.E.U16 desc[UR36][R4.64+0xa2], R99 ;  /* 0x0000a26304003986 */ /* 0x000fe2000c101524 */
[----:B------:R-:W-:Y:S02]  /*8ca0*/  ISETP.GT.AND P3, PT, R3, 0x8, P0 ;  /* 0x000000080300780c */ /* 0x000fe40000764270 */
        /* <DEDUP_REMOVED lines=144> */
[C---:B------:R-:W-:Y:S02]  /*95b0*/  ISETP.GT.AND P5, PT, R3.reuse, RZ, P2 ;  /* 0x000000ff0300720c */ /* 0x040fe400017a4270 */
[----:B------:R-:W-:Y:S01]  /*95c0*/  ISETP.GT.AND P2, PT, R3, 0x8, P2 ;  /* 0x000000080300780c */ /* 0x000fe20001744270 */
[----:B0-----:R-:W-:Y:S02]  /*95d0*/  @P4 IMAD.MOV.U32 R6, RZ, RZ, R8 ;  /* 0x000000ffff064224 */ /* 0x001fe400078e0008 */
[----:B------:R-:W-:-:S05]  /*95e0*/  @P4 IMAD.MOV.U32 R7, RZ, RZ, R9 ;  /* 0x000000ffff074224 */ /* 0x000fca00078e0009 */
[----:B------:R0:W-:Y:S01]  /*95f0*/  @P4 STG.E.U16 desc[UR36][R6.64+0x152], R45 ;  /* 0x0001522d06004986 */ /* 0x0001e2000c101524 */
[C---:B------:R-:W-:Y:S02]  /*9600*/  ISETP.GT.AND P4, PT, R3.reuse, RZ, P0 ;  /* 0x000000ff0300720c */ /* 0x040fe40000784270 */
[----:B------:R-:W-:Y:S01]  /*9610*/  ISETP.GT.AND P0, PT, R3, 0x8, P0 ;  /* 0x000000080300780c */ /* 0x000fe20000704270 */
[----:B------:R-:W-:Y:S01]  /*9620*/  @P1 STG.E.U16 desc[UR36][R4.64+0x150], R46 ;  /* 0x0001502e04001986 */ /* 0x000fe2000c101524 */
[----:B------:R-:W-:-:S03]  /*9630*/  ISETP.GT.AND P1, PT, R10, 0xb9, PT ;  /* 0x000000b90a00780c */ /* 0x000fc60003f24270 */
[----:B------:R-:W-:Y:S01]  /*9640*/  @P3 STG.E.U16 desc[UR36][R4.64+0x152], R47 ;  /* 0x0001522f04003986 */ /* 0x000fe2000c101524 */
        /* <DEDUP_REMOVED lines=14> */
[----:B------:R-:W-:-:S05]  /*9730*/  ISETP.GT.AND P0, PT, R10, 0xc1, PT ;  /* 0x000000c10a00780c */ /* 0x000fca0003f04270 */
        /* <DEDUP_REMOVED lines=8> */
[----:B------:R-:W-:-:S03]  /*97c0*/  ISETP.GT.AND P5, PT, R3, RZ, P0 ;  /* 0x000000ff0300720c */ /* 0x000fc600007a4270 */
[----:B------:R-:W-:Y:S04]  /*97d0*/  @P3 STG.E.U16 desc[UR36][R4.64+0x170], R54 ;  /* 0x0001703604003986 */ /* 0x000fe8000c101524 */
[----:B------:R-:W-:Y:S01]  /*97e0*/  @P1 STG.E.U16 desc[UR36][R4.64+0x172], R55 ;  /* 0x0001723704001986 */ /* 0x000fe2000c101524 */
[C---:B------:R-:W-:Y:S02]  /*97f0*/  ISETP.GT.AND P1, PT, R3.reuse, 0x8, P0 ;  /* 0x000000080300780c */ /* 0x040fe40000724270 */
[----:B------:R-:W-:Y:S01]  /*9800*/  ISETP.GT.AND P0, PT, R10, 0xc9, PT ;  /* 0x000000c90a00780c */ /* 0x000fe20003f04270 */
[----:B0-----:R-:W-:Y:S02]  /*9810*/  @P4 IMAD.MOV.U32 R6, RZ, RZ, R8 ;  /* 0x000000ffff064224 */ /* 0x001fe400078e0008 */
[----:B------:R-:W-:Y:S01]  /*9820*/  @P4 IMAD.MOV.U32 R7, RZ, RZ, R9 ;  /* 0x000000ffff074224 */ /* 0x000fe200078e0009 */
[----:B------:R-:W-:-:S04]  /*9830*/  ISETP.GT.AND P3, PT, R3, RZ, P0 ;  /* 0x000000ff0300720c */ /* 0x000fc80000764270 */
[----:B------:R0:W-:Y:S01]  /*9840*/  @P4 STG.E.U16 desc[UR36][R6.64+0x180], R24 ;  /* 0x0001801806004986 */ /* 0x0001e2000c101524 */
[----:B------:R-:W-:Y:S01]  /*9850*/  ISETP.GT.AND P4, PT, R10, 0xc8, PT ;  /* 0x000000c80a00780c */ /* 0x000fe20003f84270 */
        /* <DEDUP_REMOVED lines=12> */
[----:B------:R-:W-:Y:S02]  /*9920*/  ISETP.GT.AND P5, PT, R3, 0x8, P0 ;  /* 0x000000080300780c */ /* 0x000fe400007a4270 */
[----:B------:R-:W-:Y:S01]  /*9930*/  ISETP.GT.AND P0, PT, R10, 0xd1, PT ;  /* 0x000000d10a00780c */ /* 0x000fe20003f04270 */
[----:B0-----:R-:W-:Y:S02]  /*9940*/  @P3 IMAD.MOV.U32 R6, RZ, RZ, R8 ;  /* 0x000000ffff063224 */ /* 0x001fe400078e0008 */
[----:B------:R-:W-:-:S05]  /*9950*/  @P3 IMAD.MOV.U32 R7, RZ, RZ, R9 ;  /* 0x000000ffff073224 */ /* 0x000fca00078e0009 */
[----:B------:R0:W-:Y:S01]  /*9960*/  @P3 STG.E.U16 desc[UR36][R6.64+0x192], R29 ;  /* 0x0001921d06003986 */ /* 0x0001e2000c101524 */
[----:B------:R-:W-:-:S03]  /*9970*/  ISETP.GT.AND P3, PT, R10, 0xd0, PT ;  /* 0x000000d00a00780c */ /* 0x000fc60003f64270 */
[----:B------:R-:W-:Y:S01]  /*9980*/  @P4 STG.E.U16 desc[UR36][R4.64+0x190], R30 ;  /* 0x0001901e04004986 */ /* 0x000fe2000c101524 */
[C---:B------:R-:W-:Y:S02]  /*9990*/  ISETP.GT.AND P4, PT, R3.reuse, RZ, P3 ;  /* 0x000000ff0300720c */ /* 0x040fe40001f84270 */
[C---:B------:R-:W-:Y:S01]  /*99a0*/  ISETP.GT.AND P3, PT, R3.reuse, 0x8, P3 ;  /* 0x000000080300780c */ /* 0x040fe20001f64270 */
[----:B------:R-:W-:Y:S01]  /*99b0*/  @P5 STG.E.U16 desc[UR36][R4.64+0x192], R31 ;  /* 0x0001921f04005986 */ /* 0x000fe2000c101524 */
[C---:B------:R-:W-:Y:S02]  /*99c0*/  ISETP.GT.AND P5, PT, R3.reuse, RZ, P0 ;  /* 0x000000ff0300720c */ /* 0x040fe400007a4270 */
[----:B------:R-:W-:-:S07]  /*99d0*/  ISETP.GT.AND P0, PT, R3, 0x8, P0 ;  /* 0x000000080300780c */ /* 0x000fce0000704270 */
        /* <DEDUP_REMOVED lines=10> */
[----:B------:R-:W-:Y:S04]  /*9a80*/  @P3 STG.E.U16 desc[UR36][R4.64+0x1a0], R34 ;  /* 0x0001a02204003986 */ /* 0x000fe8000c101524 */
[----:B------:R-:W-:Y:S06]  /*9a90*/  @P0 STG.E.U16 desc[UR36][R4.64+0x1a2], R35 ;  /* 0x0001a22304000986 */ /* 0x000fec000c101524 */
[----:B0-----:R-:W-:-:S02]  /*9aa0*/  @P5 IMAD.MOV.U32 R6, RZ, RZ, R8 ;  /* 0x000000ffff065224 */ /* 0x001fc400078e0008 */
[----:B------:R-:W-:-:S05]  /*9ab0*/  @P5 IMAD.MOV.U32 R7, RZ, RZ, R9 ;  /* 0x000000ffff075224 */ /* 0x000fca00078e0009 */
[----:B------:R0:W-:Y:S04]  /*9ac0*/  @P5 STG.E.U16 desc[UR36][R6.64+0x1b0], R36 ;  /* 0x0001b02406005986 */ /* 0x0001e8000c101524 */
[----:B------:R1:W-:Y:S04]  /*9ad0*/  @P4 STG.E.U16 desc[UR36][R8.64+0x1b2], R37 ;  /* 0x0001b22508004986 */ /* 0x0003e8000c101524 */
[----:B------:R1:W-:Y:S01]  /*9ae0*/  @P2 STG.E.U16 desc[UR36][R4.64+0x1b0], R38 ;  /* 0x0001b02604002986 */ /* 0x0003e2000c101524 */
[----:B0-----:R-:W-:Y:S02]  /*9af0*/  @P1 IMAD.MOV.U32 R6, RZ, RZ, R4 ;  /* 0x000000ffff061224 */ /* 0x001fe400078e0004 */
[----:B------:R-:W-:-:S05]  /*9b00*/  @P1 IMAD.MOV.U32 R7, RZ, RZ, R5 ;  /* 0x000000ffff071224 */ /* 0x000fca00078e0005 */
[----:B------:R1:W-:Y:S02]  /*9b10*/  @P1 STG.E.U16 desc[UR36][R6.64+0x1b2], R39 ;  /* 0x0001b22706001986 */ /* 0x0003e4000c101524 */
.L_x_255:
[----:B------:R-:W-:Y:S05]  /*9b20*/  BSYNC B0 ;  /* 0x0000000000007941 */ /* 0x000fea0003800000 */
.L_x_33:
[----:B------:R-:W-:Y:S01]  /*9b30*/  ULDC UR4, c[0x0][0xc] ;  /* 0x0000030000047ab9 */ /* 0x000fe20000000800 */
[----:B------:R-:W-:Y:S01]  /*9b40*/  ULDC UR5, c[0x0][0x10] ;  /* 0x0000040000057ab9 */ /* 0x000fe20000000800 */
[----:B------:R-:W0:Y:S01]  /*9b50*/  LDC R3, c[0x0][0x14] ;  /* 0x00000500ff037b82 */ /* 0x000e220000000800 */
[----:B------:R-:W-:Y:S01]  /*9b60*/  UIMAD.WIDE.U32 UR4, UR4, UR5, URZ ;  /* 0x00000005040472a5 */ /* 0x000fe2000f8e003f */
[----:B-----5:R-:W-:Y:S02]  /*9b70*/  IMAD.MOV.U32 R141, RZ, RZ, -0x1 ;  /* 0xffffffffff8d7424 */ /* 0x020fe400078e00ff */
[----:B------:R-:W-:-:S03]  /*9b80*/  IMAD.MOV.U32 R139, RZ, RZ, -0x1 ;  /* 0xffffffffff8b7424 */ /* 0x000fc600078e00ff */
[----:B0-----:R-:W-:-:S04]  /*9b90*/  IMAD.WIDE.U32 R16, R3, UR4, R16 ;  /* 0x0000000403107c25 */ /* 0x001fc8000f8e0010 */
[----:B------:R-:W-:Y:S01]  /*9ba0*/  IMAD R3, R3, UR5, RZ ;  /* 0x0000000503037c24 */ /* 0x000fe2000f8e02ff */
[----:B------:R-:W-:Y:S02]  /*9bb0*/  ULDC.64 UR4, c[0x0][0x650] ;  /* 0x0001940000047ab9 */ /* 0x000fe40000000a00 */
[----:B------:R-:W-:Y:S01]  /*9bc0*/  ISETP.GE.U32.AND P0, PT, R16, UR4, PT ;  /* 0x0000000410007c0c */ /* 0x000fe2000bf06070 */
[--C-:B------:R-:W-:Y:S01]  /*9bd0*/  IMAD.IADD R17, R17, 0x1, R3.reuse ;  /* 0x0000000111117824 */ /* 0x100fe200078e0203 */
[----:B------:R-:W-:-:S04]  /*9be0*/  PRMT R3, RZ, 0x7610, R3 ;  /* 0x00007610ff037816 */ /* 0x000fc80000000003 */
[----:B------:R-:W-:-:S13]  /*9bf0*/  ISETP.GE.U32.AND.EX P0, PT, R17, UR5, PT, P0 ;  /* 0x0000000511007c0c */ /* 0x000fda000bf06100 */
[----:B------:R-:W-:Y:S05]  /*9c00*/  @P0 BRA `(.L_x_256) ;  /* 0x0000000400640947 */ /* 0x000fea0003800000 */
[----:B----4-:R-:W0:Y:S01]  /*9c10*/  S2R R12, SR_CTAID.X ;  /* 0x00000000000c7919 */ /* 0x010e220000002500 */
[----:B------:R-:W4:Y:S01]  /*9c20*/  LDC.64 R10, c[0x0][0x628] ;  /* 0x00018a00ff0a7b82 */ /* 0x000f220000000a00 */
[----:B------:R-:W-:Y:S01]  /*9c30*/  ULDC UR4, c[0x0][0x150] ;  /* 0x0000540000047ab9 */ /* 0x000fe20000000800 */
[----:B-1----:R-:W-:Y:S01]  /*9c40*/  IMAD.MOV.U32 R8, RZ, RZ, R16 ;  /* 0x000000ffff087224 */ /* 0x002fe200078e0010 */
[----:B------:R-:W1:Y:S01]  /*9c50*/  S2R R24, SR_CTAID.Y ;  /* 0x0000000000187919 */ /* 0x000e620000002600 */
[----:B------:R-:W-:-:S04]  /*9c60*/  IMAD.MOV.U32 R9, RZ, RZ, R17 ;  /* 0x000000ffff097224 */ /* 0x000fc800078e0011 */
[----:B------:R-:W1:Y:S08]  /*9c70*/  LDC R21, c[0x0][0x144] ;  /* 0x00005100ff157b82 */ /* 0x000e700000000800 */
[----:B------:R-:W1:Y:S08]  /*9c80*/  LDC R0, c[0x0][0x630] ;  /* 0x00018c00ff007b82 */ /* 0x000e700000000800 */
[----:B------:R-:W1:Y:S01]  /*9c90*/  LDC.64 R14, c[0x0][0x620] ;  /* 0x00018800ff0e7b82 */ /* 0x000e620000000a00 */
[----:B----4-:R-:W-:-:S04]  /*9ca0*/  ISETP.NE.U32.AND P0, PT, R10, RZ, PT ;  /* 0x000000ff0a00720c */ /* 0x010fc80003f05070 */
[----:B------:R-:W-:Y:S02]  /*9cb0*/  ISETP.NE.AND.EX P0, PT, R11, RZ, PT, P0 ;  /* 0x000000ff0b00720c */ /* 0x000fe40003f05300 */
[----:B0-----:R-:W-:-:S05]  /*9cc0*/  I2FP.F32.U32 R3, R12 ;  /* 0x0000000c00037245 */ /* 0x001fca0000201000 */
[----:B------:R-:W-:-:S04]  /*9cd0*/  FMUL R3, R3, UR4 ;  /* 0x0000000403037c20 */ /* 0x000fc80008400000 */
[----:B------:R0:W4:Y:S02]  /*9ce0*/  F2I.U32.TRUNC.NTZ R20, R3 ;  /* 0x0000000300147305 */ /* 0x000124000020f000 */
[----:B------:R-:W-:Y:S05]  /*9cf0*/  @!P0 BRA `(.L_x_257) ;  /* 0x0000000000288947 */ /* 0x000fea0003800000 */
[----:B0-----:R-:W0:Y:S02]  /*9d00*/  LDC R3, c[0x0][0x634] ;  /* 0x00018d00ff037b82 */ /* 0x001e240000000800 */
[----:B0-----:R-:W-:-:S05]  /*9d10*/  IADD3 R3, P0, R16, R3, RZ ;  /* 0x0000000310037210 */ /* 0x001fca0007f1e0ff */
[----:B------:R-:W-:-:S04]  /*9d20*/  IMAD.X R13, RZ, RZ, R17, P0 ;  /* 0x000000ffff0d7224 */ /* 0x000fc800000e0611 */
[----:B--23--:R-:W-:-:S04]  /*9d30*/  IMAD.WIDE.U32 R4, R13, R10, RZ ;  /* 0x0000000a0d047225 */ /* 0x00cfc800078e00ff */
[----:B------:R-:W-:-:S04]  /*9d40*/  IMAD.WIDE.U32 R6, P0, R3, R11, R4 ;  /* 0x0000000b03067225 */ /* 0x000fc80007800004 */
[----:B------:R-:W-:-:S04]  /*9d50*/  IMAD.WIDE.U32 R4, R3, R10, RZ ;  /* 0x0000000a03047225 */ /* 0x000fc800078e00ff */
[----:B------:R-:W-:Y:S01]  /*9d60*/  IMAD.X R9, RZ, RZ, RZ, P0 ;  /* 0x000000ffff097224 */ /* 0x000fe200000e06ff */
[----:B------:R-:W-:Y:S01]  /*9d70*/  IADD3 RZ, P0, R5, R6, RZ ;  /* 0x0000000605ff7210 */ /* 0x000fe20007f1e0ff */
[----:B------:R-:W-:-:S04]  /*9d80*/  IMAD.MOV.U32 R8, RZ, RZ, R7 ;  /* 0x000000ffff087224 */ /* 0x000fc800078e0007 */
[----:B------:R-:W-:-:S08]  /*9d90*/  IMAD.WIDE.U32.X R8, R13, R11, R8, P0 ;  /* 0x0000000b0d087225 */ /* 0x000fd000000e0408 */
.L_x_257:
[----:B------:R-:W5:Y:S01]  /*9da0*/  LDC.64 R28, c[0x0][0x640] ;  /* 0x00019000ff1c7b82 */ /* 0x000f620000000a00 */
[-CC-:B-1----:R-:W-:Y:S01]  /*9db0*/  SHF.R.U64 R139, R8, R0.reuse, R9.reuse ;  /* 0x00000000088b7219 */ /* 0x182fe20000001209 */
[----:B----4-:R-:W-:Y:S01]  /*9dc0*/  IMAD.MOV R20, RZ, RZ, -R20 ;  /* 0x000000ffff147224 */ /* 0x010fe200078e0a14 */
[----:B------:R-:W-:Y:S01]  /*9dd0*/  SHF.R.U32.HI R0, RZ, R0, R9 ;  /* 0x00000000ff007219 */ /* 0x000fe20000011609 */
[----:B------:R-:W-:Y:S01]  /*9de0*/  ULDC UR4, c[0x0][0x154] ;  /* 0x0000550000047ab9 */ /* 0x000fe20000000800 */
[----:B0-----:R-:W-:Y:S01]  /*9df0*/  IADD3 R3, P0, RZ, -R139, RZ ;  /* 0x8000008bff037210 */ /* 0x001fe20007f1e0ff */
[----:B------:R-:W-:Y:S02]  /*9e00*/  IMAD R21, R21, R20, R12 ;  /* 0x0000001415157224 */ /* 0x000fe400078e020c */
[----:B------:R-:W0:Y:S01]  /*9e10*/  LDC R6, c[0x0][0x618] ;  /* 0x00018600ff067b82 */ /* 0x000e220000000800 */
[----:B------:R-:W-:Y:S02]  /*9e20*/  IMAD.MOV.U32 R7, RZ, RZ, 0x1 ;  /* 0x00000001ff077424 */ /* 0x000fe400078e00ff */
[----:B--23--:R-:W-:-:S04]  /*9e30*/  IMAD.X R5, RZ, RZ, ~R0, P0 ;  /* 0x000000ffff057224 */ /* 0x00cfc800000e0e00 */
[-C--:B------:R-:W-:Y:S01]  /*9e40*/  IMAD R0, R5, R14.reuse, RZ ;  /* 0x0000000e05007224 */ /* 0x080fe200078e02ff */
[----:B------:R-:W1:Y:S01]  /*9e50*/  LDC R8, c[0x0][0x608] ;  /* 0x00018200ff087b82 */ /* 0x000e620000000800 */
[----:B------:R-:W-:-:S04]  /*9e60*/  IMAD.WIDE.U32 R4, R3, R14, R16 ;  /* 0x0000000e03047225 */ /* 0x000fc800078e0010 */
[----:B------:R-:W-:Y:S01]  /*9e70*/  IMAD R3, R3, R15, R0 ;  /* 0x0000000f03037224 */ /* 0x000fe200078e0200 */
[----:B------:R-:W-:Y:S02]  /*9e80*/  I2FP.F32.U32 R0, R24 ;  /* 0x0000001800007245 */ /* 0x000fe40000201000 */
[----:B------:R-:W2:Y:S01]  /*9e90*/  LDC R26, c[0x0][0x658] ;  /* 0x00019600ff1a7b82 */ /* 0x000ea20000000800 */
[----:B------:R-:W-:Y:S01]  /*9ea0*/  IMAD.IADD R3, R5, 0x1, R3 ;  /* 0x0000000105037824 */ /* 0x000fe200078e0203 */
[----:B-----5:R-:W-:Y:S01]  /*9eb0*/  ISETP.NE.U32.AND P0, PT, R28, RZ, PT ;  /* 0x000000ff1c00720c */ /* 0x020fe20003f05070 */
[----:B------:R-:W-:Y:S01]  /*9ec0*/  FMUL R0, R0, UR4 ;  /* 0x0000000400007c20 */ /* 0x000fe20008400000 */
[----:B------:R-:W-:Y:S02]  /*9ed0*/  IMAD.MOV.U32 R5, RZ, RZ, -0x1 ;  /* 0xffffffffff057424 */ /* 0x000fe400078e00ff */
[----:B------:R-:W-:Y:S01]  /*9ee0*/  ISETP.NE.AND.EX P0, PT, R29, RZ, PT, P0 ;  /* 0x000000ff1d00720c */ /* 0x000fe20003f05300 */
[----:B------:R3:W4:Y:S01]  /*9ef0*/  F2I.U32.TRUNC.NTZ R13, R0 ;  /* 0x00000000000d7305 */ /* 0x000722000020f000 */
[----:B------:R-:W3:Y:S01]  /*9f00*/  LDC R15, c[0x0][0x148] ;  /* 0x00005200ff0f7b82 */ /* 0x000ee20000000800 */
[----:B0-----:R-:W-:-:S02]  /*9f10*/  SHF.R.U64 R12, R4, R6, R3 ;  /* 0x00000006040c7219 */ /* 0x001fc40000001203 */
[----:B------:R-:W-:-:S05]  /*9f20*/  SHF.R.U32.HI R3, RZ, R6, R3 ;  /* 0x00000006ff037219 */ /* 0x000fca0000011603 */
[----:B------:R-:W0:Y:S01]  /*9f30*/  LDC R20, c[0x0][0x600] ;  /* 0x00018000ff147b82 */ /* 0x000e220000000800 */
[-CC-:B-1----:R-:W-:Y:S02]  /*9f40*/  SHF.R.U64 R10, R12, R8.reuse, R3.reuse ;  /* 0x000000080c0a7219 */ /* 0x182fe40000001203 */
[----:B------:R-:W-:-:S05]  /*9f50*/  SHF.R.U32.HI R3, RZ, R8, R3 ;  /* 0x00000008ff037219 */ /* 0x000fca0000011603 */
[----:B------:R-:W1:Y:S01]  /*9f60*/  LDC R27, c[0x0][0x648] ;  /* 0x00019200ff1b7b82 */ /* 0x000e620000000800 */
[-C--:B--2---:R-:W-:Y:S02]  /*9f70*/  SHF.L.U32 R4, R5, R26.reuse, RZ ;  /* 0x0000001a05047219 */ /* 0x084fe400000006ff */
[-CC-:B------:R-:W-:Y:S02]  /*9f80*/  SHF.R.U64 R14, R10, R26.reuse, R3.reuse ;  /* 0x0000001a0a0e7219 */ /* 0x180fe40000001203 */
[----:B------:R-:W-:Y:S02]  /*9f90*/  SHF.R.U32.HI R5, RZ, R26, R3 ;  /* 0x0000001aff057219 */ /* 0x000fe40000011603 */
[----:B------:R-:W-:Y:S01]  /*9fa0*/  LOP3.LUT R25, RZ, R4, RZ, 0x33, !PT ;  /* 0x00000004ff197212 */ /* 0x000fe200078e33ff */
[----:B------:R-:W2:Y:S01]  /*9fb0*/  LDC R30, c[0x0][0x638] ;  /* 0x00018e00ff1e7b82 */ /* 0x000ea20000000800 */
[----:B------:R-:W-:Y:S01]  /*9fc0*/  SHF.L.U32 R26, R7, R26, RZ ;  /* 0x0000001a071a7219 */ /* 0x000fe200000006ff */
[----:B------:R-:W-:-:S06]  /*9fd0*/  IMAD.MOV.U32 R4, RZ, RZ, R14 ;  /* 0x000000ffff047224 */ /* 0x000fcc00078e000e */
[----:B------:R-:W0:Y:S01]  /*9fe0*/  LDC R31, c[0x0][0x610] ;  /* 0x00018400ff1f7b82 */ /* 0x000e220000000800 */
[----:B----4-:R-:W-:Y:S05]  /*9ff0*/  @!P0 BRA `(.L_x_258) ;  /* 0x0000000000288947 */ /* 0x010fea0003800000 */
        /* <DEDUP_REMOVED lines=10> */
.L_x_258:
[----:B------:R-:W-:Y:S01]  /*a0a0*/  ISETP.NE.AND P0, PT, R2, 0x1, PT ;  /* 0x000000010200780c */ /* 0x000fe20003f05270 */
[----:B0-----:R-:W-:Y:S01]  /*a0b0*/  VIADD R7, R20, 0xffffffff ;  /* 0xffffffff14077836 */ /* 0x001fe20000000000 */
[----:B-1-3--:R-:W-:Y:S01]  /*a0c0*/  SHF.R.U64 R0, R4, R27, R5 ;  /* 0x0000001b04007219 */ /* 0x00afe20000001205 */
[----:B------:R-:W-:Y:S01]  /*a0d0*/  IMAD.MOV R13, RZ, RZ, -R13 ;  /* 0x000000ffff0d7224 */ /* 0x000fe200078e0a0d */
[----:B------:R-:W-:Y:S01]  /*a0e0*/  LOP3.LUT R5, R10, R25, RZ, 0xc0, !PT ;  /* 0x000000190a057212 */ /* 0x000fe200078ec0ff */
[----:B------:R-:W-:Y:S01]  /*a0f0*/  IMAD.MOV.U32 R4, RZ, RZ, 0x1 ;  /* 0x00000001ff047424 */ /* 0x000fe200078e00ff */
[----:B------:R-:W-:Y:S01]  /*a100*/  LOP3.LUT R12, R12, R7, RZ, 0xc0, !PT ;  /* 0x000000070c0c7212 */ /* 0x000fe200078ec0ff */
[----:B------:R-:W-:Y:S02]  /*a110*/  IMAD.MOV R3, RZ, RZ, -R0 ;  /* 0x000000ffff037224 */ /* 0x000fe400078e0a00 */
[----:B------:R-:W-:Y:S02]  /*a120*/  IMAD R0, R26, R0, R5 ;  /* 0x000000001a007224 */ /* 0x000fe400078e0205 */
[----:B--2---:R-:W-:-:S02]  /*a130*/  IMAD R3, R3, R30, R14 ;  /* 0x0000001e03037224 */ /* 0x004fc400078e020e */
[----:B------:R-:W-:Y:S02]  /*a140*/  @P0 IMAD R21, R15, R13, R24 ;  /* 0x0000000d0f150224 */ /* 0x000fe400078e0218 */
[----:B------:R-:W-:Y:S01]  /*a150*/  IMAD R5, R3, R20, R12 ;  /* 0x0000001403057224 */ /* 0x000fe200078e020c */
[----:B------:R-:W-:Y:S01]  /*a160*/  PRMT R3, R4, 0x7610, R3 ;  /* 0x0000761004037816 */ /* 0x000fe20000000003 */
[----:B------:R-:W-:-:S05]  /*a170*/  IMAD R0, R0, R31, R21 ;  /* 0x0000001f00007224 */ /* 0x000fca00078e0215 */
[----:B------:R-:W-:Y:S02]  /*a180*/  SEL R141, R5, R0, !P0 ;  /* 0x00000000058d7207 */ /* 0x000fe40004000000 */
[----:B------:R-:W-:-:S07]  /*a190*/  SEL R0, R0, R5, !P0 ;  /* 0x0000000500007207 */ /* 0x000fce0004000000 */
.L_x_256:
[----:B------:R-:W-:Y:S01]  /*a1a0*/  LOP3.LUT P0, RZ, R3, 0xff, RZ, 0xc0, !PT ;  /* 0x000000ff03ff7812 */ /* 0x000fe2000780c0ff */
[----:B------:R-:W-:-:S12]  /*a1b0*/  IMAD.MOV.U32 R138, RZ, RZ, R0 ;  /* 0x000000ffff8a7224 */ /* 0x000fd800078e0000 */
[----:B------:R-:W-:Y:S05]  /*a1c0*/  @P0 BRA `(.L_x_259) ;  /* 0xffffff7000440947 */ /* 0x000fea000383ffff */
[----:B------:R-:W-:Y:S05]  /*a1d0*/  EXIT ;  /* 0x000000000000794d */ /* 0x000fea0003800000 */
.L_x_8:
[----:B0-----:R-:W-:Y:S01]  /*a1e0*/  ULDC.64 UR4, c[0x0][0x650] ;  /* 0x0001940000047ab9 */ /* 0x001fe20000000a00 */
        /* <DEDUP_REMOVED lines=25> */
.L_x_261:
[----:B------:R-:W0:Y:S01]  /*a380*/  LDC.64 R28, c[0x0][0x640] ;  /* 0x00019000ff1c7b82 */ /* 0x000e220000000a00 */
[-CC-:B------:R-:W-:Y:S01]  /*a390*/  SHF.R.U64 R22, R12, R6.reuse, R13.reuse ;  /* 0x000000060c167219 */ /* 0x180fe2000000120d */
[----:B------:R-:W-:Y:S01]  /*a3a0*/  IMAD.MOV.U32 R30, RZ, RZ, 0x1 ;  /* 0x00000001ff1e7424 */ /* 0x000fe200078e00ff */
[----:B------:R-:W-:Y:S02]  /*a3b0*/  SHF.R.U32.HI R6, RZ, R6, R13 ;  /* 0x00000006ff067219 */ /* 0x000fe4000001160d */
        /* <DEDUP_REMOVED lines=8> */
[----:B------:R-:W-:Y:S01]  /*a440*/  IMAD.IADD R9, R9, 0x1, R11 ;  /* 0x0000000109097824 */ /* 0x000fe200078e020b */
[----:B0-----:R-:W-:-:S04]  /*a450*/  ISETP.NE.U32.AND P0, PT, R28, RZ, PT ;  /* 0x000000ff1c00720c */ /* 0x001fc80003f05070 */
[----:B------:R-:W-:Y:S02]  /*a460*/  ISETP.NE.AND.EX P0, PT, R29, RZ, PT, P0 ;  /* 0x000000ff1d00720c */ /* 0x000fe40003f05300 */
[----:B------:R-:W0:Y:S01]  /*a470*/  LDC R20, c[0x0][0x600] ;  /* 0x00018000ff147b82 */ /* 0x000e220000000800 */
[-CC-:B-1----:R-:W-:Y:S01]  /*a480*/  SHF.R.U64 R14, R8, R10.reuse, R9.reuse ;  /* 0x0000000a080e7219 */ /* 0x182fe20000001209 */
[----:B------:R-:W-:Y:S01]  /*a490*/  IMAD.MOV.U32 R8, RZ, RZ, -0x1 ;  /* 0xffffffffff087424 */ /* 0x000fe200078e00ff */
[----:B------:R-:W-:-:S05]  /*a4a0*/  SHF.R.U32.HI R9, RZ, R10, R9 ;  /* 0x0000000aff097219 */ /* 0x000fca0000011609 */
[----:B------:R-:W1:Y:S01]  /*a4b0*/  LDC R24, c[0x0][0x648] ;  /* 0x00019200ff187b82 */ /* 0x000e620000000800 */
[-CC-:B--2---:R-:W-:Y:S02]  /*a4c0*/  SHF.R.U64 R23, R14, R12.reuse, R9.reuse ;  /* 0x0000000c0e177219 */ /* 0x184fe40000001209 */
[----:B------:R-:W-:-:S05]  /*a4d0*/  SHF.R.U32.HI R6, RZ, R12, R9 ;  /* 0x0000000cff067219 */ /* 0x000fca0000011609 */
[----:B------:R-:W2:Y:S01]  /*a4e0*/  LDC R26, c[0x0][0x638] ;  /* 0x00018e00ff1a7b82 */ /* 0x000ea20000000800 */
[-C--:B---3--:R-:W-:Y:S02]  /*a4f0*/  SHF.L.U32 R8, R8, R27.reuse, RZ ;  /* 0x0000001b08087219 */ /* 0x088fe400000006ff */
[-CC-:B------:R-:W-:Y:S02]  /*a500*/  SHF.R.U64 R25, R23, R27.reuse, R6.reuse ;  /* 0x0000001b17197219 */ /* 0x180fe40000001206 */
[----:B------:R-:W-:Y:S02]  /*a510*/  LOP3.LUT R32, RZ, R8, RZ, 0x33, !PT ;  /* 0x00000008ff207212 */ /* 0x000fe400078e33ff */
[----:B------:R-:W-:Y:S01]  /*a520*/  SHF.R.U32.HI R9, RZ, R27, R6 ;  /* 0x0000001bff097219 */ /* 0x000fe20000011606 */
[----:B------:R-:W3:Y:S01]  /*a530*/  LDC R31, c[0x0][0x610] ;  /* 0x00018400ff1f7b82 */ /* 0x000ee20000000800 */
[----:B------:R-:W-:Y:S01]  /*a540*/  IMAD.MOV.U32 R8, RZ, RZ, R25 ;  /* 0x000000ffff087224 */ /* 0x000fe200078e0019 */
[----:B------:R-:W-:Y:S06]  /*a550*/  @!P0 BRA `(.L_x_262) ;  /* 0x0000000000288947 */ /* 0x000fec0003800000 */
        /* <DEDUP_REMOVED lines=10> */
.L_x_262:
[----:B------:R-:W-:Y:S02]  /*a600*/  ISETP.NE.AND P0, PT, R2, 0x1, PT ;  /* 0x000000010200780c */ /* 0x000fe40003f05270 */
[----:B-1----:R-:W-:Y:S01]  /*a610*/  SHF.R.U64 R6, R8, R24, R9 ;  /* 0x0000001808067219 */ /* 0x002fe20000001209 */
[----:B0-----:R-:W-:Y:S01]  /*a620*/  VIADD R9, R20, 0xffffffff ;  /* 0xffffffff14097836 */ /* 0x001fe20000000000 */
[----:B------:R-:W-:Y:S02]  /*a630*/  SHF.L.U32 R30, R30, R27, RZ ;  /* 0x0000001b1e1e7219 */ /* 0x000fe400000006ff */
[----:B------:R-:W-:Y:S01]  /*a640*/  LOP3.LUT R5, R23, R32, RZ, 0xc0, !PT ;  /* 0x0000002017057212 */ /* 0x000fe200078ec0ff */
[----:B------:R-:W-:-:S04]  /*a650*/  IMAD.MOV R8, RZ, RZ, -R6 ;  /* 0x000000ffff087224 */ /* 0x000fc800078e0a06 */
[----:B------:R-:W-:Y:S01]  /*a660*/  IMAD R6, R30, R6, R5 ;  /* 0x000000061e067224 */ /* 0x000fe200078e0205 */
[----:B------:R-:W-:Y:S01]  /*a670*/  LOP3.LUT R5, R14, R9, RZ, 0xc0, !PT ;  /* 0x000000090e057212 */ /* 0x000fe200078ec0ff */
[----:B------:R-:W-:Y:S02]  /*a680*/  @P0 IMAD R3, R7, R21, R4 ;  /* 0x0000001507030224 */ /* 0x000fe400078e0204 */
[----:B--2---:R-:W-:Y:S02]  /*a690*/  IMAD R4, R8, R26, R25 ;  /* 0x0000001a08047224 */ /* 0x004fe400078e0219 */
[----:B---3--:R-:W-:Y:S02]  /*a6a0*/  IMAD R3, R6, R31, R3 ;  /* 0x0000001f06037224 */ /* 0x008fe400078e0203 */
[----:B------:R-:W-:Y:S02]  /*a6b0*/  IMAD R4, R4, R20, R5 ;  /* 0x0000001404047224 */ /* 0x000fe400078e0205 */
[----:B------:R-:W-:-:S02]  /*a6c0*/  IMAD.MOV.U32 R8, RZ, RZ, 0x1 ;  /* 0x00000001ff087424 */ /* 0x000fc400078e00ff */
[----:B------:R-:W-:Y:S01]  /*a6d0*/  IMAD.MOV.U32 R6, RZ, RZ, R22 ;  /* 0x000000ffff067224 */ /* 0x000fe200078e0016 */
[----:B------:R-:W-:Y:S02]  /*a6e0*/  SEL R20, R4, R3, !P0 ;  /* 0x0000000304147207 */ /* 0x000fe40004000000 */
[----:B------:R-:W-:-:S07]  /*a6f0*/  SEL R13, R3, R4, !P0 ;  /* 0x00000004030d7207 */ /* 0x000fce0004000000 */
.L_x_260:
[----:B------:R-:W-:-:S08]  /*a700*/  NOP ;  /* 0x0000000000007918 */ /* 0x000fd00000000000 */
[----:B------:R-:W0:-:S00]  /*a710*/  USETMAXREG.DEALLOC.CTAPOOL 0x28 ;  /* 0x00000028000079c8 */ /* 0x000e0000080e0500 */
[----:B0-----:R-:W-:-:S13]  /*a720*/  ISETP.NE.AND P0, PT, R0, RZ, PT ;  /* 0x000000ff0000720c */ /* 0x001fda0003f05270 */
[----:B------:R-:W-:Y:S05]  /*a730*/  @P0 EXIT ;  /* 0x000000000000094d */ /* 0x000fea0003800000 */
[----:B------:R-:W-:Y:S01]  /*a740*/  LOP3.LUT P0, RZ, R8, 0xff, RZ, 0xc0, !PT ;  /* 0x000000ff08ff7812 */ /* 0x000fe2000780c0ff */
[----:B------:R-:W-:Y:S02]  /*a750*/  IMAD.MOV.U32 R0, RZ, RZ, 0x1 ;  /* 0x00000001ff007424 */ /* 0x000fe400078e00ff */
[----:B------:R-:W-:-:S10]  /*a760*/  IMAD.MOV.U32 R3, RZ, RZ, RZ ;  /* 0x000000ffff037224 */ /* 0x000fd400078e00ff */
[----:B------:R-:W-:Y:S05]  /*a770*/  @!P0 BRA `(.L_x_263) ;  /* 0x0000000c003c8947 */ /* 0x000fea0003800000 */
[----:B------:R-:W0:Y:S01]  /*a780*/  LDC R0, c[0x0][0x28c] ;  /* 0x0000a300ff007b82 */ /* 0x000e220000000800 */
[----:B------:R-:W1:Y:S01]  /*a790*/  S2R R9, SR_CgaCtaId ;  /* 0x0000000000097919 */ /* 0x000e620000008800 */
[----:B------:R-:W-:Y:S01]  /*a7a0*/  ULDC UR5, c[0x0][0x600] ;  /* 0x0001800000057ab9 */ /* 0x000fe20000000800 */
[----:B------:R-:W-:Y:S01]  /*a7b0*/  ULDC UR4, c[0x0][0xc] ;  /* 0x0000030000047ab9 */ /* 0x000fe20000000800 */
[----:B------:R-:W-:Y:S01]  /*a7c0*/  UIADD3 UR16, UR5, -0x1, URZ ;  /* 0xffffffff05107890 */ /* 0x000fe2000fffe03f */
[----:B------:R-:W-:Y:S01]  /*a7d0*/  BSSY B0, `(.L_x_263) ;  /* 0x00000c9000007945 */ /* 0x000fe20003800000 */
[----:B------:R-:W-:Y:S01]  /*a7e0*/  ULDC UR6, c[0x0][0x658] ;  /* 0x0001960000067ab9 */ /* 0x000fe20000000800 */
[----:B------:R-:W-:Y:S01]  /*a7f0*/  ULDC UR5, c[0x0][0x10] ;  /* 0x0000040000057ab9 */ /* 0x000fe20000000800 */
[----:B------:R-:W-:Y:S01]  /*a800*/  UMOV UR7, 0xffffffff ;  /* 0xffffffff00077882 */ /* 0x000fe20000000000 */
[----:B------:R-:W-:Y:S01]  /*a810*/  UMOV UR8, 0x1 ;  /* 0x0000000100087882 */ /* 0x000fe20000000000 */
[----:B------:R-:W-:Y:S01]  /*a820*/  UIMAD.WIDE.U32 UR4, UR4, UR5, URZ ;  /* 0x00000005040472a5 */ /* 0x000fe2000f8e003f */
[----:B------:R-:W-:Y:S01]  /*a830*/  IMAD.MOV.U32 R11, RZ, RZ, 0x1 ;  /* 0x00000001ff0b7424 */ /* 0x000fe200078e00ff */
[----:B------:R-:W-:Y:S01]  /*a840*/  USHF.L.U32 UR7, UR7, UR6, URZ ;  /* 0x0000000607077299 */ /* 0x000fe2000800063f */
[----:B------:R-:W-:Y:S01]  /*a850*/  LOP3.LUT R8, R19, 0x2, RZ, 0xfc, !PT ;  /* 0x0000000213087812 */ /* 0x000fe200078efcff */
[----:B------:R-:W-:-:S02]  /*a860*/  USHF.L.U32 UR18, UR8, UR6, URZ ;  /* 0x0000000608127299 */ /* 0x000fc4000800063f */
[----:B------:R-:W-:Y:S01]  /*a870*/  ULOP3.LUT UR17, URZ, UR7, URZ, 0x33, !UPT ;  /* 0x000000073f117292 */ /* 0x000fe2000f8e333f */
[----:B------:R-:W-:Y:S01]  /*a880*/  ULDC UR6, c[0x0][0x14] ;  /* 0x0000050000067ab9 */ /* 0x000fe20000000800 */
[----:B------:R-:W-:Y:S01]  /*a890*/  ULDC.64 UR22, c[0x0][0x198] ;  /* 0x0000660000167ab9 */ /* 0x000fe20000000a00 */
[----:B------:R-:W-:Y:S02]  /*a8a0*/  UIMAD.WIDE.U32 UR20, UR4, UR6, URZ ;  /* 0x00000006041472a5 */ /* 0x000fe4000f8e003f */
[----:B------:R-:W-:Y:S01]  /*a8b0*/  UIMAD UR13, UR5, UR6, URZ ;  /* 0x00000006050d72a4 */ /* 0x000fe2000f8e023f */
[----:B0-----:R-:W-:-:S03]  /*a8c0*/  VIADD R0, R0, 0x1f ;  /* 0x0000001f00007836 */ /* 0x001fc60000000000 */
[----:B------:R-:W-:Y:S02]  /*a8d0*/  UIADD3 UR13, UR21, UR13, URZ ;  /* 0x0000000d150d7290 */ /* 0x000fe4000fffe03f */
[----:B------:R-:W-:-:S04]  /*a8e0*/  SHF.R.S32.HI R3, RZ, 0x1f, R0 ;  /* 0x0000001fff037819 */ /* 0x000fc80000011400 */
[----:B------:R-:W-:Y:S01]  /*a8f0*/  LEA.HI R3, R3, R0, RZ, 0x5 ;  /* 0x0000000003037211 */ /* 0x000fe200078f28ff */
[----:B------:R-:W-:Y:S01]  /*a900*/  IMAD.MOV.U32 R0, RZ, RZ, 0x1 ;  /* 0x00000001ff007424 */ /* 0x000fe200078e00ff */
[----:B-1----:R-:W-:Y:S02]  /*a910*/  LOP3.LUT R9, R9, 0x1, RZ, 0xc0, !PT ;  /* 0x0000000109097812 */ /* 0x002fe400078ec0ff */
[----:B------:R-:W-:Y:S01]  /*a920*/  SHF.R.S32.HI R10, RZ, 0x5, R3 ;  /* 0x00000005ff0a7819 */ /* 0x000fe20000011403 */
[----:B------:R-:W-:-:S04]  /*a930*/  IMAD.MOV.U32 R3, RZ, RZ, RZ ;  /* 0x000000ffff037224 */ /* 0x000fc800078e00ff */
[----:B------:R-:W-:-:S07]  /*a940*/  VIADD R12, R10, 0x1 ;  /* 0x000000010a0c7836 */ /* 0x000fce0000000000 */
.L_x_274:
[----:B------:R-:W-:-:S03]  /*a950*/  UMOV UR4, 0xffffffff ;  /* 0xffffffff00047882 */ /* 0x000fc60000000000 */
[----:B------:R-:W-:Y:S05]  /*a960*/  BRA.DIV UR4, `(.L_x_264) ;  /* 0x0000001204847947 */ /* 0x000fea000b800000 */
[----:B------:R-:W-:-:S13]  /*a970*/  ELECT P6, URZ, PT ;  /* 0x00000000003f782f */ /* 0x000fda00038c0000 */
.L_x_291:
[----:B------:R-:W0:Y:S01]  /*a980*/  LDC R4, c[0x0][0x28c] ;  /* 0x0000a300ff047b82 */ /* 0x000e220000000800 */
[----:B------:R-:W-:Y:S01]  /*a990*/  BSSY B1, `(.L_x_265) ;  /* 0x000003a000017945 */ /* 0x000fe20003800000 */
[----:B0-----:R-:W-:-:S13]  /*a9a0*/  ISETP.LT.OR P6, PT, R4, 0x1, !P6 ;  /* 0x000000010400780c */ /* 0x001fda00077c1670 */
[----:B------:R-:W-:Y:S05]  /*a9b0*/  @P6 BRA `(.L_x_266) ;  /* 0x0000000000dc6947 */ /* 0x000fea0003800000 */
[----:B------:R-:W-:Y:S02]  /*a9c0*/  IMAD R20, R20, 0x2, R9 ;  /* 0x0000000214147824 */ /* 0x000fe400078e0209 */
[----:B------:R-:W-:Y:S02]  /*a9d0*/  IMAD.SHL.U32 R21, R13, 0x80, RZ ;  /* 0x000000800d157824 */ /* 0x000fe400078e00ff */
[----:B------:R-:W-:Y:S02]  /*a9e0*/  IMAD.MOV.U32 R22, RZ, RZ, RZ ;  /* 0x000000ffff167224 */ /* 0x000fe400078e00ff */
[----:B------:R-:W-:Y:S02]  /*a9f0*/  IMAD.MOV.U32 R4, RZ, RZ, R12 ;  /* 0x000000ffff047224 */ /* 0x000fe400078e000c */
[----:B------:R-:W-:Y:S02]  /*aa00*/  IMAD.MOV.U32 R5, RZ, RZ, R0 ;  /* 0x000000ffff057224 */ /* 0x000fe400078e0000 */
[----:B------:R-:W-:-:S02]  /*aa10*/  IMAD.MOV.U32 R14, RZ, RZ, R3 ;  /* 0x000000ffff0e7224 */ /* 0x000fc400078e0003 */
[----:B------:R-:W-:-:S07]  /*aa20*/  IMAD R15, R20, 0x70, RZ ;  /* 0x00000070140f7824 */ /* 0x000fce00078e02ff */
.L_x_269:
[----:B------:R-:W0:Y:S01]  /*aa30*/  S2R R20, SR_CgaCtaId ;  /* 0x0000000000147919 */ /* 0x000e220000008800 */
[----:B------:R-:W-:Y:S02]  /*aa40*/  MOV R7, 0x400 ;  /* 0x0000040000077802 */ /* 0x000fe40000000f00 */
[----:B------:R-:W-:-:S13]  /*aa50*/  LOP3.LUT P1, RZ, R18, 0x7f, RZ, 0xc0, !PT ;  /* 0x0000007f12ff7812 */ /* 0x000fda000782c0ff */
[----:B------:R-:W1:Y:S01]  /*aa60*/  @!P1 LDC R13, c[0x0][0x500] ;  /* 0x00014000ff0d9b82 */ /* 0x000e620000000800 */
[----:B0-----:R-:W-:Y:S02]  /*aa70*/  LEA R23, R20, R7, 0x18 ;  /* 0x0000000714177211 */ /* 0x001fe400078ec0ff */
[----:B------:R-:W-:-:S03]  /*aa80*/  SHF.L.U32 R7, R5, 0x1f, RZ ;  /* 0x0000001f05077819 */ /* 0x000fc600000006ff */
[----:B------:R-:W-:-:S04]  /*aa90*/  IMAD R20, R14, 0x8, R23 ;  /* 0x000000080e147824 */ /* 0x000fc800078e0217 */
[----:B------:R-:W0:Y:S02]  /*aaa0*/  SYNCS.PHASECHK.TRANS64.TRYWAIT P0, [R20+URZ+0x50], R7 ;  /* 0x00005007140075a7 */ /* 0x000e24000800017f */
[----:B01----:R-:W-:Y:S05]  /*aab0*/  @!P0 BRA `(.L_x_267) ;  /* 0x0000001000508947 */ /* 0x003fea0003800000 */
.L_x_292:
[----:B0-----:R-:W-:Y:S01]  /*aac0*/  PRMT R7, R8, 0x9910, RZ ;  /* 0x0000991008077816 */ /* 0x001fe200000000ff */
[----:B------:R0:W-:Y:S03]  /*aad0*/  @!P1 SYNCS.ARRIVE.TRANS64 RZ, [R20+URZ], R13 ;  /* 0x0000000d14ff99a7 */ /* 0x0001e6000800003f */
[----:B------:R-:W-:-:S13]  /*aae0*/  ISETP.NE.AND P0, PT, R7, 0x2, PT ;  /* 0x000000020700780c */ /* 0x000fda0003f05270 */
[----:B0-----:R-:W-:Y:S05]  /*aaf0*/  @P0 BRA `(.L_x_268) ;  /* 0x0000000000040947 */ /* 0x001fea0003800000 */
[----:B------:R-:W-:Y:S01]  /*ab00*/  BPT.TRAP 0x1 ;  /* 0x000000040000795c */ /* 0x000fe20000300000 */
.L_x_268:
[----:B------:R-:W-:Y:S01]  /*ab10*/  IMAD R7, R14, 0x2, R9 ;  /* 0x000000020e077824 */ /* 0x000fe200078e0209 */
[----:B------:R-:W-:Y:S01]  /*ab20*/  R2UR UR9, R20 ;  /* 0x00000000140972ca */ /* 0x000fe200000e0000 */
[--C-:B------:R-:W-:Y:S01]  /*ab30*/  IMAD R13, R14, 0x2000, R23.reuse ;  /* 0x000020000e0d7824 */ /* 0x100fe200078e0217 */
[----:B------:R-:W-:Y:S01]  /*ab40*/  UIADD3 UR4, UP0, UR22, 0xf0, URZ ;  /* 0x000000f016047890 */ /* 0x000fe2000ff1e03f */
[----:B------:R-:W-:Y:S01]  /*ab50*/  IMAD R7, R7, 0xe00, RZ ;  /* 0x00000e0007077824 */ /* 0x000fe200078e02ff */
[----:B------:R-:W-:Y:S01]  /*ab60*/  R2UR UR11, R21 ;  /* 0x00000000150b72ca */ /* 0x000fe200000e0000 */
[----:B------:R-:W-:Y:S01]  /*ab70*/  VIADD R4, R4, 0xffffffff ;  /* 0xffffffff04047836 */ /* 0x000fe20000000000 */
[----:B------:R-:W-:Y:S01]  /*ab80*/  R2UR UR5, R13 ;  /* 0x000000000d0572ca */ /* 0x000fe200000e0000 */
[----:B------:R-:W-:Y:S01]  /*ab90*/  IMAD R7, R7, 0x2, R23 ;  /* 0x0000000207077824 */ /* 0x000fe200078e0217 */
[----:B------:R-:W-:Y:S01]  /*aba0*/  R2UR UR10, R22 ;  /* 0x00000000160a72ca */ /* 0x000fe200000e0000 */
[----:B------:R-:W-:Y:S01]  /*abb0*/  UIADD3 UR24, UP1, UR22, 0x1f0, URZ ;  /* 0x000001f016187890 */ /* 0x000fe2000ff3e03f */
[----:B------:R-:W-:Y:S01]  /*abc0*/  R2UR UR12, R6 ;  /* 0x00000000060c72ca */ /* 0x000fe200000e0000 */
[----:B------:R-:W-:Y:S01]  /*abd0*/  VIADD R14, R14, 0x1 ;  /* 0x000000010e0e7836 */ /* 0x000fe20000000000 */
[----:B------:R-:W-:Y:S01]  /*abe0*/  R2UR UR8, R7 ;  /* 0x00000000070872ca */ /* 0x000fe200000e0000 */
[----:B------:R-:W-:Y:S01]  /*abf0*/  UIADD3.X UR25, URZ, UR23, URZ, UP1, !UPT ;  /* 0x000000173f197290 */ /* 0x000fe20008ffe43f */
[----:B------:R-:W-:Y:S01]  /*ac00*/  R2UR UR19, R15 ;  /* 0x000000000f1372ca */ /* 0x000fe200000e0000 */
[----:B------:R-:W-:Y:S01]  /*ac10*/  UMOV UR6, 0x0 ;  /* 0x0000000000067882 */ /* 0x000fe20000000000 */
[----:B------:R-:W-:Y:S01]  /*ac20*/  ISETP.GT.AND P1, PT, R4, 0x1, PT ;  /* 0x000000010400780c */ /* 0x000fe20003f24270 */
[----:B------:R-:W-:Y:S01]  /*ac30*/  UMOV UR7, 0x10000000 ;  /* 0x1000000000077882 */ /* 0x000fe20000000000 */
[----:B------:R-:W-:Y:S01]  /*ac40*/  ISETP.NE.AND P0, PT, R14, 0xa, PT ;  /* 0x0000000a0e00780c */ /* 0x000fe20003f05270 */
[----:B------:R-:W-:Y:S01]  /*ac50*/  UIADD3 UR14, UR5, 0x180, URZ ;  /* 0x00000180050e7890 */ /* 0x000fe2000fffe03f */
[----:B------:R-:W-:Y:S01]  /*ac60*/  VIADD R22, R22, 0x20 ;  /* 0x0000002016167836 */ /* 0x000fe20000000000 */
[----:B------:R-:W-:Y:S01]  /*ac70*/  UIADD3.X UR5, URZ, UR23, URZ, UP0, !UPT ;  /* 0x000000173f057290 */ /* 0x000fe200087fe43f */
[----:B------:R-:W-:Y:S01]  /*ac80*/  SEL R20, RZ, 0x1, P0 ;  /* 0x00000001ff147807 */ /* 0x000fe20000000000 */
[----:B------:R-:W-:Y:S01]  /*ac90*/  UMOV UR26, 0x30000 ;  /* 0x00030000001a7882 */ /* 0x000fe20000000000 */
[----:B------:R-:W-:Y:S01]  /*aca0*/  SEL R14, R14, RZ, P0 ;  /* 0x000000ff0e0e7207 */ /* 0x000fe20000000000 */
[----:B------:R-:W-:Y:S01]  /*acb0*/  UIADD3 UR15, UR8, 0x14180, URZ ;  /* 0x00014180080f7890 */ /* 0x000fe2000fffe03f */
[----:B------:R-:W-:-:S02]  /*acc0*/  LOP3.LUT R5, R5, R20, RZ, 0x3c, !PT ;  /* 0x0000001405057212 */ /* 0x000fc400078e3cff */
[----:B------:R-:W-:Y:S02]  /*acd0*/  UMOV UR8, UR14 ;  /* 0x0000000e00087c82 */ /* 0x000fe40008000000 */
[----:B------:R0:W-:Y:S02]  /*ace0*/  UTMALDG.3D [UR8], [UR4], desc[UR6] ;  /* 0x00000608040075b4 */ /* 0x0001e40008011000 */
[----:B0-----:R-:W-:Y:S01]  /*acf0*/  UMOV UR8, UR15 ;  /* 0x0000000f00087c82 */ /* 0x001fe20008000000 */
[----:B------:R-:W-:Y:S02]  /*ad00*/  UMOV UR11, UR19 ;  /* 0x00000013000b7c82 */ /* 0x000fe40008000000 */
[----:B------:R0:W-:Y:S02]  /*ad10*/  UTMALDG.3D.MULTICAST [UR8], [UR24], UR26, desc[UR6] ;  /* 0x00000608180073b4 */ /* 0x0001e4000801181a */
[----:B0-----:R-:W-:Y:S05]  /*ad20*/  @P1 BRA `(.L_x_269) ;  /* 0xfffffffc00401947 */ /* 0x001fea000383ffff */
.L_x_266:
[----:B------:R-:W-:Y:S05]  /*ad30*/  BSYNC B1 ;  /* 0x0000000000017941 */ /* 0x000fea0003800000 */
.L_x_265:
[----:B------:R-:W-:Y:S01]  /*ad40*/  LOP3.LUT P1, RZ, R11, 0xff, RZ, 0xc0, !PT ;  /* 0x000000ff0bff7812 */ /* 0x000fe2000782c0ff */
[C---:B------:R-:W-:Y:S01]  /*ad50*/  IMAD.IADD R6, R10.reuse, 0x1, R3 ;  /* 0x000000010a067824 */ /* 0x040fe200078e0203 */
[----:B------:R-:W-:Y:S01]  /*ad60*/  ULDC.64 UR4, c[0x0][0x650] ;  /* 0x0001940000047ab9 */ /* 0x000fe20000000a00 */
[----:B------:R-:W-:Y:S01]  /*ad70*/  ISETP.GE.U32.AND P2, PT, R10, 0xa, PT ;  /* 0x0000000a0a00780c */ /* 0x000fe20003f46070 */
[----:B------:R-:W-:Y:S01]  /*ad80*/  BSSY B1, `(.L_x_270) ;  /* 0x000006b000017945 */ /* 0x000fe20003800000 */
[----:B------:R-:W-:Y:S01]  /*ad90*/  IMAD.MOV.U32 R13, RZ, RZ, -0x1 ;  /* 0xffffffffff0d7424 */ /* 0x000fe200078e00ff */
[----:B------:R-:W-:Y:S01]  /*ada0*/  ISETP.GT.U32.AND P0, PT, R6, 0x9, PT ;  /* 0x000000090600780c */ /* 0x000fe20003f04070 */
[----:B------:R-:W-:Y:S01]  /*adb0*/  IMAD.MOV.U32 R20, RZ, RZ, -0x1 ;  /* 0xffffffffff147424 */ /* 0x000fe200078e00ff */
[----:B------:R-:W-:Y:S02]  /*adc0*/  PRMT R11, RZ, 0x7610, R11 ;  /* 0x00007610ff0b7816 */ /* 0x000fe4000000000b */
[----:B------:R-:W-:-:S03]  /*add0*/  ISETP.LT.U32.AND P0, PT, R10, 0xa, P0 ;  /* 0x0000000a0a00780c */ /* 0x000fc60000701070 */
[----:B------:R-:W0:Y:S01]  /*ade0*/  @P1 S2R R5, SR_CgaCtaId ;  /* 0x0000000000051919 */ /* 0x000e220000008800 */
[----:B------:R-:W-:-:S04]  /*adf0*/  @P1 MOV R4, 0x400 ;  /* 0x0000040000041802 */ /* 0x000fc80000000f00 */
[----:B0-----:R-:W-:Y:S01]  /*ae00*/  @P1 LEA R3, R5, R4, 0x18 ;  /* 0x0000000405031211 */ /* 0x001fe200078ec0ff */
[----:B------:R-:W-:-:S03]  /*ae10*/  IMAD.WIDE.U32 R4, R6, -0x33333333, RZ ;  /* 0xcccccccd06047825 */ /* 0x000fc600078e00ff */
[----:B------:R0:W-:Y:S01]  /*ae20*/  @P1 SYNCS.ARRIVE.TRANS64.A1T0 RZ, [R3+URZ+0xb8], RZ ;  /* 0x0000b8ff03ff19a7 */ /* 0x0001e2000810003f */
[----:B------:R-:W-:Y:S02]  /*ae30*/  IADD3 R16, P1, R16, UR20, RZ ;  /* 0x0000001410107c10 */ /* 0x000fe4000ff3e0ff */
[----:B------:R-:W-:Y:S02]  /*ae40*/  SHF.R.U32.HI R5, RZ, 0x3, R5 ;  /* 0x00000003ff057819 */ /* 0x000fe40000011605 */
[----:B------:R-:W-:Y:S02]  /*ae50*/  IADD3.X R17, R17, UR13, RZ, P1, !PT ;  /* 0x0000000d11117c10 */ /* 0x000fe40008ffe4ff */
[----:B------:R-:W-:Y:S02]  /*ae60*/  PRMT R4, RZ, 0x7610, R4 ;  /* 0x00007610ff047816 */ /* 0x000fe40000000004 */
[----:B0-----:R-:W-:Y:S02]  /*ae70*/  SEL R3, RZ, 0x1, !P0 ;  /* 0x00000001ff037807 */ /* 0x001fe40004000000 */
[----:B------:R-:W-:-:S02]  /*ae80*/  ISETP.GE.U32.AND P0, PT, R16, UR4, PT ;  /* 0x0000000410007c0c */ /* 0x000fc4000bf06070 */
[----:B------:R-:W-:Y:S01]  /*ae90*/  LOP3.LUT R0, R0, R3, RZ, 0x3c, !PT ;  /* 0x0000000300007212 */ /* 0x000fe200078e3cff */
[----:B------:R-:W-:Y:S01]  /*aea0*/  IMAD R3, R5, -0xa, R6 ;  /* 0xfffffff605037824 */ /* 0x000fe200078e0206 */
[----:B------:R-:W-:Y:S01]  /*aeb0*/  ISETP.GE.U32.AND.EX P0, PT, R17, UR5, PT, P0 ;  /* 0x0000000511007c0c */ /* 0x000fe2000bf06100 */
[----:B------:R-:W-:Y:S01]  /*aec0*/  IMAD.MOV.U32 R6, RZ, RZ, -0x1 ;  /* 0xffffffffff067424 */ /* 0x000fe200078e00ff */
[----:B------:R-:W-:-:S11]  /*aed0*/  @P2 LOP3.LUT R0, R0, 0x1, R5, 0x78, !PT ;  /* 0x0000000100002812 */ /* 0x000fd600078e7805 */
[----:B------:R-:W-:Y:S05]  /*aee0*/  @P0 BRA `(.L_x_271) ;  /* 0x0000000400500947 */ /* 0x000fea0003800000 */
[----:B------:R-:W0:Y:S01]  /*aef0*/  S2R R15, SR_CTAID.X ;  /* 0x00000000000f7919 */ /* 0x000e220000002500 */
[----:B------:R-:W-:Y:S01]  /*af00*/  ULDC.64 UR4, c[0x0][0x628] ;  /* 0x00018a0000047ab9 */ /* 0x000fe20000000a00 */
[----:B------:R-:W1:Y:S01]  /*af10*/  LDC R20, c[0x0][0x144] ;  /* 0x00005100ff147b82 */ /* 0x000e620000000800 */
[----:B------:R-:W-:Y:S01]  /*af20*/  ISETP.NE.U32.AND P0, PT, RZ, UR4, PT ;  /* 0x00000004ff007c0c */ /* 0x000fe2000bf05070 */
[----:B------:R-:W2:Y:S01]  /*af30*/  S2R R13, SR_CTAID.Y ;  /* 0x00000000000d7919 */ /* 0x000ea20000002600 */
[----:B------:R-:W-:Y:S01]  /*af40*/  ULDC UR7, c[0x0][0x630] ;  /* 0x00018c0000077ab9 */ /* 0x000fe20000000800 */
[----:B------:R-:W-:Y:S01]  /*af50*/  ULDC UR8, c[0x0][0x150] ;  /* 0x0000540000087ab9 */ /* 0x000fe20000000800 */
[----:B------:R-:W-:Y:S01]  /*af60*/  ISETP.NE.AND.EX P0, PT, RZ, UR5, PT, P0 ;  /* 0x00000005ff007c0c */ /* 0x000fe2000bf05300 */
[----:B------:R-:W-:Y:S02]  /*af70*/  IMAD.MOV.U32 R4, RZ, RZ, R16 ;  /* 0x000000ffff047224 */ /* 0x000fe400078e0010 */
[----:B------:R-:W-:Y:S01]  /*af80*/  IMAD.MOV.U32 R5, RZ, RZ, R17 ;  /* 0x000000ffff057224 */ /* 0x000fe200078e0011 */
[----:B0-----:R-:W-:-:S09]  /*af90*/  I2FP.F32.U32 R22, R15 ;  /* 0x0000000f00167245 */ /* 0x001fd20000201000 */
[----:B------:R-:W-:Y:S05]  /*afa0*/  @!P0 BRA `(.L_x_272) ;  /* 0x0000000000288947 */ /* 0x000fea0003800000 */
[----:B------:R-:W-:Y:S02]  /*afb0*/  ULDC UR6, c[0x0][0x634] ;  /* 0x00018d0000067ab9 */ /* 0x000fe40000000800 */
[----:B------:R-:W-:-:S05]  /*afc0*/  IADD3 R5, P0, R16, UR6, RZ ;  /* 0x0000000610057c10 */ /* 0x000fca000ff1e0ff */
[----:B------:R-:W-:-:S04]  /*afd0*/  IMAD.X R21, RZ, RZ, R17, P0 ;  /* 0x000000ffff157224 */ /* 0x000fc800000e0611 */
[----:B------:R-:W-:-:S04]  /*afe0*/  IMAD.WIDE.U32 R6, R21, UR4, RZ ;  /* 0x0000000415067c25 */ /* 0x000fc8000f8e00ff */
[----:B------:R-:W-:-:S04]  /*aff0*/  IMAD.WIDE.U32 R6, P0, R5, UR5, R6 ;  /* 0x0000000505067c25 */ /* 0x000fc8000f800006 */
[----:B------:R-:W-:-:S04]  /*b000*/  IMAD.WIDE.U32 R4, R5, UR4, RZ ;  /* 0x0000000405047c25 */ /* 0x000fc8000f8e00ff */
[----:B------:R-:W-:Y:S01]  /*b010*/  IMAD.MOV.U32 R4, RZ, RZ, R7 ;  /* 0x000000ffff047224 */ /* 0x000fe200078e0007 */
[----:B------:R-:W-:Y:S01]  /*b020*/  IADD3 RZ, P1, R5, R6, RZ ;  /* 0x0000000605ff7210 */ /* 0x000fe20007f3e0ff */
[----:B------:R-:W-:-:S04]  /*b030*/  IMAD.X R5, RZ, RZ, RZ, P0 ;  /* 0x000000ffff057224 */ /* 0x000fc800000e06ff */
[----:B------:R-:W-:-:S08]  /*b040*/  IMAD.WIDE.U32.X R4, R21, UR5, R4, P1 ;  /* 0x0000000515047c25 */ /* 0x000fd000088e0404 */
.L_x_272:
[----:B------:R-:W-:Y:S01]  /*b050*/  FMUL R22, R22, UR8 ;  /* 0x0000000816167c20 */ /* 0x000fe20008400000 */
[--C-:B------:R-:W-:Y:S01]  /*b060*/  SHF.R.U64 R14, R4, UR7, R5.reuse ;  /* 0x00000007040e7c19 */ /* 0x100fe20008001205 */
[----:B------:R-:W-:Y:S01]  /*b070*/  ULDC.64 UR4, c[0x0][0x620] ;  /* 0x0001880000047ab9 */ /* 0x000fe20000000a00 */
[----:B------:R-:W-:Y:S01]  /*b080*/  SHF.R.U32.HI R4, RZ, UR7, R5 ;  /* 0x00000007ff047c19 */ /* 0x000fe20008011605 */
[----:B------:R-:W-:Y:S01]  /*b090*/  ULDC.64 UR6, c[0x0][0x640] ;  /* 0x0001900000067ab9 */ /* 0x000fe20000000a00 */
[----:B------:R-:W-:Y:S01]  /*b0a0*/  IADD3 R5, P0, RZ, -R14, RZ ;  /* 0x8000000eff057210 */ /* 0x000fe20007f1e0ff */
[----:B------:R-:W0:Y:S04]  /*b0b0*/  F2I.U32.TRUNC.NTZ R22, R22 ;  /* 0x0000001600167305 */ /* 0x000e28000020f000 */
[----:B------:R-:W-:Y:S01]  /*b0c0*/  IMAD.X R4, RZ, RZ, ~R4, P0 ;  /* 0x000000ffff047224 */ /* 0x000fe200000e0e04 */
[----:B------:R-:W-:-:S03]  /*b0d0*/  ISETP.NE.U32.AND P0, PT, RZ, UR6, PT ;  /* 0x00000006ff007c0c */ /* 0x000fc6000bf05070 */
[----:B------:R-:W-:Y:S01]  /*b0e0*/  IMAD R4, R4, UR4, RZ ;  /* 0x0000000404047c24 */ /* 0x000fe2000f8e02ff */
[----:B------:R-:W-:-:S03]  /*b0f0*/  ISETP.NE.AND.EX P0, PT, RZ, UR7, PT, P0 ;  /* 0x00000007ff007c0c */ /* 0x000fc6000bf05300 */
[C---:B------:R-:W-:Y:S01]  /*b100*/  IMAD R7, R5.reuse, UR5, R4 ;  /* 0x0000000505077c24 */ /* 0x040fe2000f8e0204 */
[----:B------:R-:W-:Y:S01]  /*b110*/  ULDC UR5, c[0x0][0x154] ;  /* 0x0000550000057ab9 */ /* 0x000fe20000000800 */
[----:B------:R-:W-:Y:S01]  /*b120*/  IMAD.WIDE.U32 R4, R5, UR4, R16 ;  /* 0x0000000405047c25 */ /* 0x000fe2000f8e0010 */
[----:B------:R-:W-:-:S03]  /*b130*/  ULDC UR4, c[0x0][0x618] ;  /* 0x0001860000047ab9 */ /* 0x000fc60000000800 */
[----:B0-----:R-:W-:Y:S02]  /*b140*/  IMAD.MOV R6, RZ, RZ, -R22 ;  /* 0x000000ffff067224 */ /* 0x001fe400078e0a16 */
[----:B------:R-:W-:Y:S02]  /*b150*/  IMAD.IADD R5, R5, 0x1, R7 ;  /* 0x0000000105057824 */ /* 0x000fe400078e0207 */
[----:B-1----:R-:W-:Y:S01]  /*b160*/  IMAD R15, R20, R6, R15 ;  /* 0x00000006140f7224 */ /* 0x002fe200078e020f */
[----:B--2---:R-:W-:Y:S01]  /*b170*/  I2FP.F32.U32 R6, R13 ;  /* 0x0000000d00067245 */ /* 0x004fe20000201000 */
[----:B------:R-:W0:Y:S01]  /*b180*/  LDC R20, c[0x0][0x148] ;  /* 0x00005200ff147b82 */ /* 0x000e220000000800 */
[--C-:B------:R-:W-:Y:S02]  /*b190*/  SHF.R.U64 R21, R4, UR4, R5.reuse ;  /* 0x0000000404157c19 */ /* 0x100fe40008001205 */
[----:B------:R-:W-:Y:S01]  /*b1a0*/  SHF.R.U32.HI R4, RZ, UR4, R5 ;  /* 0x00000004ff047c19 */ /* 0x000fe20008011605 */
[----:B------:R-:W-:Y:S01]  /*b1b0*/  FMUL R6, R6, UR5 ;  /* 0x0000000506067c20 */ /* 0x000fe20008400000 */
[----:B------:R-:W-:-:S02]  /*b1c0*/  ULDC UR4, c[0x0][0x608] ;  /* 0x0001820000047ab9 */ /* 0x000fc40000000800 */
[--C-:B------:R-:W-:Y:S01]  /*b1d0*/  SHF.R.U64 R23, R21, UR4, R4.reuse ;  /* 0x0000000415177c19 */ /* 0x100fe20008001204 */
[----:B------:R1:W2:Y:S01]  /*b1e0*/  F2I.U32.TRUNC.NTZ R24, R6 ;  /* 0x0000000600187305 */ /* 0x0002a2000020f000 */
[----:B------:R-:W-:Y:S01]  /*b1f0*/  SHF.R.U32.HI R4, RZ, UR4, R4 ;  /* 0x00000004ff047c19 */ /* 0x000fe20008011604 */
[----:B------:R-:W-:-:S03]  /*b200*/  ULDC UR4, c[0x0][0x658] ;  /* 0x0001960000047ab9 */ /* 0x000fc60000000800 */
[--C-:B------:R-:W-:Y:S02]  /*b210*/  SHF.R.U64 R22, R23, UR4, R4.reuse ;  /* 0x0000000417167c19 */ /* 0x100fe40008001204 */
[----:B------:R-:W-:-:S03]  /*b220*/  SHF.R.U32.HI R25, RZ, UR4, R4 ;  /* 0x00000004ff197c19 */ /* 0x000fc60008011604 */
[----:B------:R-:W-:Y:S02]  /*b230*/  IMAD.MOV.U32 R4, RZ, RZ, R22 ;  /* 0x000000ffff047224 */ /* 0x000fe400078e0016 */
[----:B------:R-:W-:Y:S01]  /*b240*/  IMAD.MOV.U32 R5, RZ, RZ, R25 ;  /* 0x000000ffff057224 */ /* 0x000fe200078e0019 */
[----:B-1----:R-:W-:Y:S06]  /*b250*/  @!P0 BRA `(.L_x_273) ;  /* 0x0000000000288947 */ /* 0x002fec0003800000 */
        /* <DEDUP_REMOVED lines=10> */
.L_x_273:
[----:B------:R-:W-:Y:S01]  /*b300*/  ISETP.NE.AND P0, PT, R2, 0x1, PT ;  /* 0x000000010200780c */ /* 0x000fe20003f05270 */
[----:B------:R-:W-:Y:S01]  /*b310*/  ULDC UR4, c[0x0][0x648] ;  /* 0x0001920000047ab9 */ /* 0x000fe20000000800 */
[----:B------:R-:W-:Y:S01]  /*b320*/  LOP3.LUT R23, R23, UR17, RZ, 0xc0, !PT ;  /* 0x0000001117177c12 */ /* 0x000fe2000f8ec0ff */
[----:B--2---:R-:W-:Y:S01]  /*b330*/  IMAD.MOV R24, RZ, RZ, -R24 ;  /* 0x000000ffff187224 */ /* 0x004fe200078e0a18 */
[----:B------:R-:W-:Y:S01]  /*b340*/  SHF.R.U64 R4, R4, UR4, R5 ;  /* 0x0000000404047c19 */ /* 0x000fe20008001205 */
[----:B------:R-:W-:Y:S01]  /*b350*/  ULDC UR4, c[0x0][0x638] ;  /* 0x00018e0000047ab9 */ /* 0x000fe20000000800 */
[----:B------:R-:W-:Y:S01]  /*b360*/  LOP3.LUT R21, R21, UR16, RZ, 0xc0, !PT ;  /* 0x0000001015157c12 */ /* 0x000fe2000f8ec0ff */
[----:B------:R-:W-:Y:S01]  /*b370*/  ULDC UR5, c[0x0][0x610] ;  /* 0x0001840000057ab9 */ /* 0x000fe20000000800 */
[----:B------:R-:W-:Y:S02]  /*b380*/  IMAD.MOV.U32 R6, RZ, RZ, R14 ;  /* 0x000000ffff067224 */ /* 0x000fe400078e000e */
[----:B------:R-:W-:-:S02]  /*b390*/  IMAD.MOV R5, RZ, RZ, -R4 ;  /* 0x000000ffff057224 */ /* 0x000fc400078e0a04 */
[----:B------:R-:W-:Y:S02]  /*b3a0*/  IMAD R4, R4, UR18, R23 ;  /* 0x0000001204047c24 */ /* 0x000fe4000f8e0217 */
[----:B0-----:R-:W-:Y:S02]  /*b3b0*/  @P0 IMAD R15, R20, R24, R13 ;  /* 0x00000018140f0224 */ /* 0x001fe400078e020d */
[----:B------:R-:W-:Y:S01]  /*b3c0*/  IMAD R22, R5, UR4, R22 ;  /* 0x0000000405167c24 */ /* 0x000fe2000f8e0216 */
[----:B------:R-:W-:Y:S01]  /*b3d0*/  ULDC UR4, c[0x0][0x600] ;  /* 0x0001800000047ab9 */ /* 0x000fe20000000800 */
[----:B------:R-:W-:Y:S02]  /*b3e0*/  IMAD R15, R4, UR5, R15 ;  /* 0x00000005040f7c24 */ /* 0x000fe4000f8e020f */
[----:B------:R-:W-:Y:S02]  /*b3f0*/  IMAD R22, R22, UR4, R21 ;  /* 0x0000000416167c24 */ /* 0x000fe4000f8e0215 */
[----:B------:R-:W-:-:S03]  /*b400*/  IMAD.MOV.U32 R4, RZ, RZ, 0x1 ;  /* 0x00000001ff047424 */ /* 0x000fc600078e00ff */
[----:B------:R-:W-:Y:S02]  /*b410*/  SEL R20, R22, R15, !P0 ;  /* 0x0000000f16147207 */ /* 0x000fe40004000000 */
[----:B------:R-:W-:-:S07]  /*b420*/  SEL R13, R15, R22, !P0 ;  /* 0x000000160f0d7207 */ /* 0x000fce0004000000 */
.L_x_271:
[----:B------:R-:W-:Y:S05]  /*b430*/  BSYNC B1 ;  /* 0x0000000000017941 */ /* 0x000fea0003800000 */
.L_x_270:
[----:B------:R-:W-:-:S13]  /*b440*/  LOP3.LUT P0, RZ, R4, 0xff, RZ, 0xc0, !PT ;  /* 0x000000ff04ff7812 */ /* 0x000fda000780c0ff */
[----:B------:R-:W-:Y:S05]  /*b450*/  @P0 BRA `(.L_x_274) ;  /* 0xfffffff4003c0947 */ /* 0x000fea000383ffff */
[----:B------:R-:W-:Y:S05]  /*b460*/  BSYNC B0 ;  /* 0x0000000000007941 */ /* 0x000fea0003800000 */
.L_x_263:
[----:B------:R-:W-:-:S03]  /*b470*/  UMOV UR4, 0xffffffff ;  /* 0xffffffff00047882 */ /* 0x000fc60000000000 */
[----:B------:R-:W-:Y:S05]  /*b480*/  BRA.DIV UR4, `(.L_x_275) ;  /* 0x0000000604f07947 */ /* 0x000fea000b800000 */
[----:B------:R-:W-:-:S13]  /*b490*/  ELECT P6, URZ, PT ;  /* 0x00000000003f782f */ /* 0x000fda00038c0000 */
.L_x_295:
[----:B------:R-:W-:Y:S04]  /*b4a0*/  BSSY B0, `(.L_x_276) ;  /* 0x0000061000007945 */ /* 0x000fe80003800000 */
[----:B------:R-:W-:Y:S05]  /*b4b0*/  @!P6 BRA `(.L_x_277) ;  /* 0x00000004007ce947 */ /* 0x000fea0003800000 */
[----:B------:R-:W-:-:S04]  /*b4c0*/  LOP3.LUT R19, R19, 0x2, RZ, 0xfc, !PT ;  /* 0x0000000213137812 */ /* 0x000fc800078efcff */
[----:B------:R-:W-:-:S13]  /*b4d0*/  ISETP.NE.AND P0, PT, R19, 0x3, PT ;  /* 0x000000031300780c */ /* 0x000fda0003f05270 */
[----:B------:R-:W-:Y:S05]  /*b4e0*/  @!P0 BRA `(.L_x_278) ;  /* 0x0000000000048947 */ /* 0x000fea0003800000 */
[----:B------:R-:W-:Y:S01]  /*b4f0*/  BPT.TRAP 0x1 ;  /* 0x000000040000795c */ /* 0x000fe20000300000 */
.L_x_278:
[----:B------:R-:W0:Y:S01]  /*b500*/  S2R R5, SR_CgaCtaId ;  /* 0x0000000000057919 */ /* 0x000e220000008800 */
[----:B------:R-:W-:Y:S02]  /*b510*/  MOV R2, 0x400 ;  /* 0x0000040000027802 */ /* 0x000fe40000000f00 */
[----:B------:R-:W-:Y:S02]  /*b520*/  SHF.L.U32 R4, R0, 0x1f, RZ ;  /* 0x0000001f00047819 */ /* 0x000fe400000006ff */
[----:B0-----:R-:W-:-:S05]  /*b530*/  LEA R2, R5, R2, 0x18 ;  /* 0x0000000205027211 */ /* 0x001fca00078ec0ff */
[----:B------:R-:W-:-:S04]  /*b540*/  VIADD R2, R2, 0x50 ;  /* 0x0000005002027836 */ /* 0x000fc80000000000 */
[C---:B------:R-:W-:Y:S02]  /*b550*/  IMAD R7, R3.reuse, 0x8, R2 ;  /* 0x0000000803077824 */ /* 0x040fe400078e0202 */
[----:B------:R-:W-:Y:S02]  /*b560*/  VIADD R3, R3, 0x1 ;  /* 0x0000000103037836 */ /* 0x000fe40000000000 */
[----:B------:R-:W0:Y:S03]  /*b570*/  SYNCS.PHASECHK.TRANS64.TRYWAIT P0, [R7+URZ], R4 ;  /* 0x00000004070075a7 */ /* 0x000e26000800017f */
[----:B------:R-:W-:-:S04]  /*b580*/  ISETP.NE.AND P1, PT, R3, 0xa, PT ;  /* 0x0000000a0300780c */ /* 0x000fc80003f25270 */
[----:B------:R-:W-:Y:S02]  /*b590*/  SEL R5, RZ, 0x1, P1 ;  /* 0x00000001ff057807 */ /* 0x000fe40000800000 */
[----:B------:R-:W-:Y:S02]  /*b5a0*/  SEL R3, R3, RZ, P1 ;  /* 0x000000ff03037207 */ /* 0x000fe40000800000 */
[----:B------:R-:W-:-:S03]  /*b5b0*/  LOP3.LUT R6, R0, R5, RZ, 0x3c, !PT ;  /* 0x0000000500067212 */ /* 0x000fc600078e3cff */
[----:B------:R-:W-:Y:S01]  /*b5c0*/  IMAD R8, R3, 0x8, R2 ;  /* 0x0000000803087824 */ /* 0x000fe200078e0202 */
[----:B------:R-:W-:Y:S01]  /*b5d0*/  SHF.L.U32 R5, R6, 0x1f, RZ ;  /* 0x0000001f06057819 */ /* 0x000fe200000006ff */
[----:B0-----:R-:W-:Y:S06]  /*b5e0*/  @!P0 BRA `(.L_x_279) ;  /* 0x0000000400b88947 */ /* 0x001fec0003800000 */
.L_x_296:
[----:B------:R-:W1:Y:S01]  /*b5f0*/  SYNCS.PHASECHK.TRANS64.TRYWAIT P0, [R8+URZ], R5 ;  /* 0x00000005080075a7 */ /* 0x000e62000800017f */
[----:B------:R-:W-:-:S05]  /*b600*/  VIADD R0, R3, 0x1 ;  /* 0x0000000103007836 */ /* 0x000fca0000000000 */
[----:B------:R-:W-:-:S04]  /*b610*/  ISETP.NE.AND P1, PT, R0, 0xa, PT ;  /* 0x0000000a0000780c */ /* 0x000fc80003f25270 */
[----:B------:R-:W-:Y:S02]  /*b620*/  SEL R3, RZ, 0x1, P1 ;  /* 0x00000001ff037807 */ /* 0x000fe40000800000 */
[----:B0-----:R-:W-:Y:S02]  /*b630*/  SEL R7, R0, RZ, P1 ;  /* 0x000000ff00077207 */ /* 0x001fe40000800000 */
[----:B------:R-:W-:-:S03]  /*b640*/  LOP3.LUT R6, R6, R3, RZ, 0x3c, !PT ;  /* 0x0000000306067212 */ /* 0x000fc600078e3cff */
[----:B------:R-:W-:Y:S01]  /*b650*/  IMAD R9, R7, 0x8, R2 ;  /* 0x0000000807097824 */ /* 0x000fe200078e0202 */
[----:B------:R-:W-:Y:S01]  /*b660*/  SHF.L.U32 R4, R6, 0x1f, RZ ;  /* 0x0000001f06047819 */ /* 0x000fe200000006ff */
[----:B-1----:R-:W-:Y:S06]  /*b670*/  @!P0 BRA `(.L_x_280) ;  /* 0x0000000400a88947 */ /* 0x002fec0003800000 */
.L_x_297:
[----:B------:R-:W1:Y:S01]  /*b680*/  SYNCS.PHASECHK.TRANS64.TRYWAIT P0, [R9+URZ], R4 ;  /* 0x00000004090075a7 */ /* 0x000e62000800017f */
[----:B------:R-:W-:-:S05]  /*b690*/  VIADD R0, R7, 0x1 ;  /* 0x0000000107007836 */ /* 0x000fca0000000000 */
[----:B------:R-:W-:-:S04]  /*b6a0*/  ISETP.NE.AND P1, PT, R0, 0xa, PT ;  /* 0x0000000a0000780c */ /* 0x000fc80003f25270 */
[----:B------:R-:W-:Y:S02]  /*b6b0*/  SEL R3, RZ, 0x1, P1 ;  /* 0x00000001ff037807 */ /* 0x000fe40000800000 */
[----:B------:R-:W-:Y:S02]  /*b6c0*/  SEL R7, R0, RZ, P1 ;  /* 0x000000ff00077207 */ /* 0x000fe40000800000 */
[----:B------:R-:W-:-:S03]  /*b6d0*/  LOP3.LUT R6, R6, R3, RZ, 0x3c, !PT ;  /* 0x0000000306067212 */ /* 0x000fc600078e3cff */
[----:B0-----:R-:W-:Y:S01]  /*b6e0*/  IMAD R8, R7, 0x8, R2 ;  /* 0x0000000807087824 */ /* 0x001fe200078e0202 */
[----:B------:R-:W-:Y:S01]  /*b6f0*/  SHF.L.U32 R5, R6, 0x1f, RZ ;  /* 0x0000001f06057819 */ /* 0x000fe200000006ff */
[----:B-1----:R-:W-:Y:S06]  /*b700*/  @!P0 BRA `(.L_x_281) ;  /* 0x0000000400988947 */ /* 0x002fec0003800000 */
.L_x_298:
        /* <DEDUP_REMOVED lines=9> */
.L_x_299:
        /* <DEDUP_REMOVED lines=9> */
.L_x_300:
        /* <DEDUP_REMOVED lines=9> */
.L_x_301:
        /* <DEDUP_REMOVED lines=9> */
.L_x_302:
[----:B------:R-:W1:Y:S01]  /*b950*/  SYNCS.PHASECHK.TRANS64.TRYWAIT P0, [R8+URZ], R5 ;  /* 0x00000005080075a7 */ /* 0x000e62000800017f */
[----:B------:R-:W-:-:S05]  /*b960*/  VIADD R0, R7, 0x1 ;  /* 0x0000000107007836 */ /* 0x000fca0000000000 */
[----:B------:R-:W-:-:S04]  /*b970*/  ISETP.NE.AND P1, PT, R0, 0xa, PT ;  /* 0x0000000a0000780c */ /* 0x000fc80003f25270 */
[----:B------:R-:W-:Y:S02]  /*b980*/  SEL R3, RZ, 0x1, P1 ;  /* 0x00000001ff037807 */ /* 0x000fe40000800000 */
[----:B------:R-:W-:Y:S02]  /*b990*/  SEL R7, R0, RZ, P1 ;  /* 0x000000ff00077207 */ /* 0x000fe40000800000 */
[----:B0-----:R-:W-:-:S03]  /*b9a0*/  LOP3.LUT R9, R6, R3, RZ, 0x3c, !PT ;  /* 0x0000000306097212 */ /* 0x001fc600078e3cff */
[----:B------:R-:W-:Y:S01]  /*b9b0*/  IMAD R11, R7, 0x8, R2 ;  /* 0x00000008070b7824 */ /* 0x000fe200078e0202 */
[----:B------:R-:W-:Y:S01]  /*b9c0*/  SHF.L.U32 R6, R9, 0x1f, RZ ;  /* 0x0000001f09067819 */ /* 0x000fe200000006ff */
[----:B-1----:R-:W-:Y:S06]  /*b9d0*/  @!P0 BRA `(.L_x_286) ;  /* 0x0000000400488947 */ /* 0x002fec0003800000 */
.L_x_303:
[----:B------:R-:W1:Y:S01]  /*b9e0*/  SYNCS.PHASECHK.TRANS64.TRYWAIT P0, [R11+URZ], R6 ;  /* 0x000000060b0075a7 */ /* 0x000e62000800017f */
[----:B------:R-:W-:-:S05]  /*b9f0*/  VIADD R0, R7, 0x1 ;  /* 0x0000000107007836 */ /* 0x000fca0000000000 */
[----:B------:R-:W-:-:S04]  /*ba00*/  ISETP.NE.AND P1, PT, R0, 0xa, PT ;  /* 0x0000000a0000780c */ /* 0x000fc80003f25270 */
[----:B------:R-:W-:Y:S02]  /*ba10*/  SEL R4, RZ, 0x1, P1 ;  /* 0x00000001ff047807 */ /* 0x000fe40000800000 */
[----:B------:R-:W-:Y:S02]  /*ba20*/  SEL R3, R0, RZ, P1 ;  /* 0x000000ff00037207 */ /* 0x000fe40000800000 */
[----:B------:R-:W-:Y:S01]  /*ba30*/  LOP3.LUT R0, R9, R4, RZ, 0x3c, !PT ;  /* 0x0000000409007212 */ /* 0x000fe200078e3cff */
[----:B-1----:R-:W-:Y:S06]  /*ba40*/  @!P0 BRA `(.L_x_287) ;  /* 0x0000000400408947 */ /* 0x002fec0003800000 */
.L_x_304:
[----:B------:R-:W-:Y:S01]  /*ba50*/  IMAD R3, R3, 0x8, R2 ;  /* 0x0000000803037824 */ /* 0x000fe200078e0202 */
[----:B------:R-:W-:-:S07]  /*ba60*/  SHF.L.U32 R0, R0, 0x1f, RZ ;  /* 0x0000001f00007819 */ /* 0x000fce00000006ff */
.L_x_288:
[----:B--2---:R2:W3:Y:S02]  /*ba70*/  SYNCS.PHASECHK.TRANS64.TRYWAIT P0, [R3+URZ], R0 ;  /* 0x00000000030075a7 */ /* 0x0044e4000800017f */
[----:B---3--:R-:W-:Y:S05]  /*ba80*/  @!P0 NANOSLEEP.SYNCS 0x989680 ;  /* 0x009896800000895d */ /* 0x008fea0003900000 */
[----:B------:R-:W3:Y:S02]  /*ba90*/  @!P0 SYNCS.PHASECHK.TRANS64 P0, [R3+URZ], R0 ;  /* 0x00000000030085a7 */ /* 0x000ee4000800007f */
[----:B---3--:R-:W-:Y:S05]  /*baa0*/  @!P0 BRA `(.L_x_288) ;  /* 0xfffffffc00f08947 */ /* 0x008fea000383ffff */
.L_x_277:
[----:B------:R-:W-:Y:S05]  /*bab0*/  BSYNC B0 ;  /* 0x0000000000007941 */ /* 0x000fea0003800000 */
.L_x_276:
[----:B------:R-:W-:Y:S05]  /*bac0*/  EXIT ;  /* 0x000000000000794d */ /* 0x000fea0003800000 */
.L_x_22:
[----:B---3--:R3:W4:Y:S02]  /*bad0*/  SYNCS.PHASECHK.TRANS64.TRYWAIT P1, [R3+URZ], R0 ;  /* 0x00000000030075a7 */ /* 0x008724000802017f */
[----:B----4-:R-:W-:Y:S05]  /*bae0*/  @!P1 NANOSLEEP.SYNCS 0x989680 ;  /* 0x009896800000995d */ /* 0x010fea0003900000 */
[----:B------:R-:W4:Y:S02]  /*baf0*/  @!P1 SYNCS.PHASECHK.TRANS64 P1, [R3+URZ], R0 ;  /* 0x00000000030095a7 */ /* 0x000f24000802007f */
[----:B----4-:R-:W-:Y:S05]  /*bb00*/  @!P1 BRA `(.L_x_22) ;  /* 0xfffffffc00f09947 */ /* 0x010fea000383ffff */
[----:B------:R-:W-:Y:S05]  /*bb10*/  BRA `(.L_x_21) ;  /* 0xffffff5800a87947 */ /* 0x000fea000383ffff */
.L_x_27:
[----:B-1----:R-:W-:-:S04]  /*bb20*/  IMAD.U32 R6, RZ, RZ, UR7 ;  /* 0x00000007ff067e24 */ /* 0x002fc8000f8e00ff */
[----:B------:R1:W2:Y:S03]  /*bb30*/  SYNCS.PHASECHK.TRANS64.TRYWAIT P1, [R6+URZ], R5 ;  /* 0x00000005060075a7 */ /* 0x0002a6000802017f */
[----:B--2---:R-:W-:Y:S05]  /*bb40*/  @!P1 NANOSLEEP.SYNCS 0x989680 ;  /* 0x009896800000995d */ /* 0x004fea0003900000 */
[----:B------:R-:W2:Y:S02]  /*bb50*/  @!P1 SYNCS.PHASECHK.TRANS64 P1, [R6+URZ], R5 ;  /* 0x00000005060095a7 */ /* 0x000ea4000802007f */
[----:B--2---:R-:W-:Y:S05]  /*bb60*/  @!P1 BRA `(.L_x_27) ;  /* 0xfffffffc00ec9947 */ /* 0x004fea000383ffff */
[----:B------:R-:W-:Y:S05]  /*bb70*/  BRA `(.L_x_26) ;  /* 0xffffff6000787947 */ /* 0x000fea000383ffff */
.L_x_264:
[----:B------:R-:W-:Y:S01]  /*bb80*/  BSSY B1, `(.L_x_289) ;  /* 0x0000006000017945 */ /* 0x000fe20003800000 */
[----:B------:R-:W-:-:S07]  /*bb90*/  IMAD.MOV.U32 R15, RZ, RZ, -0x1 ;  /* 0xffffffffff0f7424 */ /* 0x000fce00078e00ff */
[----:B------:R-:W-:Y:S05]  /*bba0*/  WARPSYNC.COLLECTIVE R15, `(.L_x_290) ;  /* 0x000000000f0c7348 */ /* 0x000fea0003c00000 */
[----:B------:R-:W-:Y:S02]  /*bbb0*/  ELECT P6, UR62, PT ;  /* 0x00000000003e782f */ /* 0x000fe400038c0000 */
[----:B------:R-:W-:Y:S01]  /*bbc0*/  MOV R14, UR62 ;  /* 0x0000003e000e7c02 */ /* 0x000fe20008000f00 */
[----:B------:R-:W-:Y:S10]  /*bbd0*/  ENDCOLLECTIVE ;  /* 0x000000000000791b */ /* 0x000ff40003800000 */
.L_x_290:
[----:B------:R-:W-:Y:S05]  /*bbe0*/  BSYNC B1 ;  /* 0x0000000000017941 */ /* 0x000fea0003800000 */
.L_x_289:
[----:B------:R-:W-:Y:S05]  /*bbf0*/  BRA `(.L_x_291) ;  /* 0xffffffec00607947 */ /* 0x000fea000383ffff */
.L_x_267:
[----:B0-----:R0:W1:Y:S02]  /*bc00*/  SYNCS.PHASECHK.TRANS64.TRYWAIT P0, [R20+URZ+0x50], R7 ;  /* 0x00005007140075a7 */ /* 0x001064000800017f */
[----:B-1----:R-:W-:Y:S05]  /*bc10*/  @!P0 NANOSLEEP.SYNCS 0x989680 ;  /* 0x009896800000895d */ /* 0x002fea0003900000 */
[----:B------:R-:W1:Y:S02]  /*bc20*/  @!P0 SYNCS.PHASECHK.TRANS64 P0, [R20+URZ+0x50], R7 ;  /* 0x00005007140085a7 */ /* 0x000e64000800007f */
[----:B-1----:R-:W-:Y:S05]  /*bc30*/  @!P0 BRA `(.L_x_267) ;  /* 0xfffffffc00f08947 */ /* 0x002fea000383ffff */
[----:B------:R-:W-:Y:S05]  /*bc40*/  BRA `(.L_x_292) ;  /* 0xffffffec009c7947 */ /* 0x000fea000383ffff */
.L_x_275:
[----:B------:R-:W-:Y:S01]  /*bc50*/  BSSY B0, `(.L_x_293) ;  /* 0x0000006000007945 */ /* 0x000fe20003800000 */
[----:B------:R-:W-:-:S07]  /*bc60*/  IMAD.MOV.U32 R15, RZ, RZ, -0x1 ;  /* 0xffffffffff0f7424 */ /* 0x000fce00078e00ff */
[----:B------:R-:W-:Y:S05]  /*bc70*/  WARPSYNC.COLLECTIVE R15, `(.L_x_294) ;  /* 0x000000000f0c7348 */ /* 0x000fea0003c00000 */
[----:B------:R-:W-:Y:S02]  /*bc80*/  ELECT P6, UR62, PT ;  /* 0x00000000003e782f */ /* 0x000fe400038c0000 */
[----:B------:R-:W-:Y:S01]  /*bc90*/  MOV R14, UR62 ;  /* 0x0000003e000e7c02 */ /* 0x000fe20008000f00 */
[----:B------:R-:W-:Y:S10]  /*bca0*/  ENDCOLLECTIVE ;  /* 0x000000000000791b */ /* 0x000ff40003800000 */
.L_x_294:
[----:B------:R-:W-:Y:S05]  /*bcb0*/  BSYNC B0 ;  /* 0x0000000000007941 */ /* 0x000fea0003800000 */
.L_x_293:
[----:B------:R-:W-:Y:S05]  /*bcc0*/  BRA `(.L_x_295) ;  /* 0xfffffff400f47947 */ /* 0x000fea000383ffff */
.L_x_279:
[----:B0-----:R0:W1:Y:S02]  /*bcd0*/  SYNCS.PHASECHK.TRANS64.TRYWAIT P0, [R7+URZ], R4 ;  /* 0x00000004070075a7 */ /* 0x001064000800017f */
[----:B-1----:R-:W-:Y:S05]  /*bce0*/  @!P0 NANOSLEEP.SYNCS 0x989680 ;  /* 0x009896800000895d */ /* 0x002fea0003900000 */
[----:B------:R-:W1:Y:S02]  /*bcf0*/  @!P0 SYNCS.PHASECHK.TRANS64 P0, [R7+URZ], R4 ;  /* 0x00000004070085a7 */ /* 0x000e64000800007f */
[----:B-1----:R-:W-:Y:S05]  /*bd00*/  @!P0 BRA `(.L_x_279) ;  /* 0xfffffffc00f08947 */ /* 0x002fea000383ffff */
[----:B------:R-:W-:Y:S05]  /*bd10*/  BRA `(.L_x_296) ;  /* 0xfffffff800347947 */ /* 0x000fea000383ffff */
.L_x_280:
[----:B0-----:R0:W1:Y:S02]  /*bd20*/  SYNCS.PHASECHK.TRANS64.TRYWAIT P0, [R8+URZ], R5 ;  /* 0x00000005080075a7 */ /* 0x001064000800017f */
[----:B-1----:R-:W-:Y:S05]  /*bd30*/  @!P0 NANOSLEEP.SYNCS 0x989680 ;  /* 0x009896800000895d */ /* 0x002fea0003900000 */
[----:B------:R-:W1:Y:S02]  /*bd40*/  @!P0 SYNCS.PHASECHK.TRANS64 P0, [R8+URZ], R5 ;  /* 0x00000005080085a7 */ /* 0x000e64000800007f */
[----:B-1----:R-:W-:Y:S05]  /*bd50*/  @!P0 BRA `(.L_x_280) ;  /* 0xfffffffc00f08947 */ /* 0x002fea000383ffff */
[----:B------:R-:W-:Y:S05]  /*bd60*/  BRA `(.L_x_297) ;  /* 0xfffffff800447947 */ /* 0x000fea000383ffff */
.L_x_281:
[----:B0-----:R0:W1:Y:S02]  /*bd70*/  SYNCS.PHASECHK.TRANS64.TRYWAIT P0, [R9+URZ], R4 ;  /* 0x00000004090075a7 */ /* 0x001064000800017f */
[----:B-1----:R-:W-:Y:S05]  /*bd80*/  @!P0 NANOSLEEP.SYNCS 0x989680 ;  /* 0x009896800000895d */ /* 0x002fea0003900000 */
[----:B------:R-:W1:Y:S02]  /*bd90*/  @!P0 SYNCS.PHASECHK.TRANS64 P0, [R9+URZ], R4 ;  /* 0x00000004090085a7 */ /* 0x000e64000800007f */
[----:B-1----:R-:W-:Y:S05]  /*bda0*/  @!P0 BRA `(.L_x_281) ;  /* 0xfffffffc00f08947 */ /* 0x002fea000383ffff */
[----:B------:R-:W-:Y:S05]  /*bdb0*/  BRA `(.L_x_298) ;  /* 0xfffffff800547947 */ /* 0x000fea000383ffff */
.L_x_282:
[----:B0-----:R0:W1:Y:S02]  /*bdc0*/  SYNCS.PHASECHK.TRANS64.TRYWAIT P0, [R8+URZ], R5 ;  /* 0x00000005080075a7 */ /* 0x001064000800017f */
[----:B-1----:R-:W-:Y:S05]  /*bdd0*/  @!P0 NANOSLEEP.SYNCS 0x989680 ;  /* 0x009896800000895d */ /* 0x002fea0003900000 */
[----:B------:R-:W1:Y:S02]  /*bde0*/  @!P0 SYNCS.PHASECHK.TRANS64 P0, [R8+URZ], R5 ;  /* 0x00000005080085a7 */ /* 0x000e64000800007f */
[----:B-1----:R-:W-:Y:S05]  /*bdf0*/  @!P0 BRA `(.L_x_282) ;  /* 0xfffffffc00f08947 */ /* 0x002fea000383ffff */
[----:B------:R-:W-:Y:S05]  /*be00*/  BRA `(.L_x_299) ;  /* 0xfffffff800647947 */ /* 0x000fea000383ffff */
.L_x_283:
[----:B0-----:R0:W1:Y:S02]  /*be10*/  SYNCS.PHASECHK.TRANS64.TRYWAIT P0, [R9+URZ], R4 ;  /* 0x00000004090075a7 */ /* 0x001064000800017f */
[----:B-1----:R-:W-:Y:S05]  /*be20*/  @!P0 NANOSLEEP.SYNCS 0x989680 ;  /* 0x009896800000895d */ /* 0x002fea0003900000 */
[----:B------:R-:W1:Y:S02]  /*be30*/  @!P0 SYNCS.PHASECHK.TRANS64 P0, [R9+URZ], R4 ;  /* 0x00000004090085a7 */ /* 0x000e64000800007f */
[----:B-1----:R-:W-:Y:S05]  /*be40*/  @!P0 BRA `(.L_x_283) ;  /* 0xfffffffc00f08947 */ /* 0x002fea000383ffff */
[----:B------:R-:W-:Y:S05]  /*be50*/  BRA `(.L_x_300) ;  /* 0xfffffff800747947 */ /* 0x000fea000383ffff */
.L_x_284:
[----:B0-----:R0:W1:Y:S02]  /*be60*/  SYNCS.PHASECHK.TRANS64.TRYWAIT P0, [R8+URZ], R5 ;  /* 0x00000005080075a7 */ /* 0x001064000800017f */
[----:B-1----:R-:W-:Y:S05]  /*be70*/  @!P0 NANOSLEEP.SYNCS 0x989680 ;  /* 0x009896800000895d */ /* 0x002fea0003900000 */
[----:B------:R-:W1:Y:S02]  /*be80*/  @!P0 SYNCS.PHASECHK.TRANS64 P0, [R8+URZ], R5 ;  /* 0x00000005080085a7 */ /* 0x000e64000800007f */
[----:B-1----:R-:W-:Y:S05]  /*be90*/  @!P0 BRA `(.L_x_284) ;  /* 0xfffffffc00f08947 */ /* 0x002fea000383ffff */
[----:B------:R-:W-:Y:S05]  /*bea0*/  BRA `(.L_x_301) ;  /* 0xfffffff800847947 */ /* 0x000fea000383ffff */
.L_x_285:
[----:B0-----:R0:W1:Y:S02]  /*beb0*/  SYNCS.PHASECHK.TRANS64.TRYWAIT P0, [R9+URZ], R4 ;  /* 0x00000004090075a7 */ /* 0x001064000800017f */
[----:B-1----:R-:W-:Y:S05]  /*bec0*/  @!P0 NANOSLEEP.SYNCS 0x989680 ;  /* 0x009896800000895d */ /* 0x002fea0003900000 */
[----:B------:R-:W1:Y:S02]  /*bed0*/  @!P0 SYNCS.PHASECHK.TRANS64 P0, [R9+URZ], R4 ;  /* 0x00000004090085a7 */ /* 0x000e64000800007f */
[----:B-1----:R-:W-:Y:S05]  /*bee0*/  @!P0 BRA `(.L_x_285) ;  /* 0xfffffffc00f08947 */ /* 0x002fea000383ffff */
[----:B------:R-:W-:Y:S05]  /*bef0*/  BRA `(.L_x_302) ;  /* 0xfffffff800947947 */ /* 0x000fea000383ffff */
.L_x_286:
[----:B0-----:R0:W1:Y:S02]  /*bf00*/  SYNCS.PHASECHK.TRANS64.TRYWAIT P0, [R8+URZ], R5 ;  /* 0x00000005080075a7 */ /* 0x001064000800017f */
[----:B-1----:R-:W-:Y:S05]  /*bf10*/  @!P0 NANOSLEEP.SYNCS 0x989680 ;  /* 0x009896800000895d */ /* 0x002fea0003900000 */
[----:B------:R-:W1:Y:S02]  /*bf20*/  @!P0 SYNCS.PHASECHK.TRANS64 P0, [R8+URZ], R5 ;  /* 0x00000005080085a7 */ /* 0x000e64000800007f */
[----:B-1----:R-:W-:Y:S05]  /*bf30*/  @!P0 BRA `(.L_x_286) ;  /* 0xfffffffc00f08947 */ /* 0x002fea000383ffff */
[----:B------:R-:W-:Y:S05]  /*bf40*/  BRA `(.L_x_303) ;  /* 0xfffffff800a47947 */ /* 0x000fea000383ffff */
.L_x_287:
[----:B-1----:R1:W2:Y:S02]  /*bf50*/  SYNCS.PHASECHK.TRANS64.TRYWAIT P0, [R11+URZ], R6 ;  /* 0x000000060b0075a7 */ /* 0x0022a4000800017f */
[----:B--2---:R-:W-:Y:S05]  /*bf60*/  @!P0 NANOSLEEP.SYNCS 0x989680 ;  /* 0x009896800000895d */ /* 0x004fea0003900000 */
[----:B------:R-:W2:Y:S02]  /*bf70*/  @!P0 SYNCS.PHASECHK.TRANS64 P0, [R11+URZ], R6 ;  /* 0x000000060b0085a7 */ /* 0x000ea4000800007f */
[----:B--2---:R-:W-:Y:S05]  /*bf80*/  @!P0 BRA `(.L_x_287) ;  /* 0xfffffffc00f08947 */ /* 0x004fea000383ffff */
[----:B------:R-:W-:Y:S05]  /*bf90*/  BRA `(.L_x_304) ;  /* 0xfffffff800ac7947 */ /* 0x000fea000383ffff */
.L_x_305:
[----:B------:R-:W-:-:S00]  /*bfa0*/  BRA `(.L_x_305) ;  /* 0xfffffffc00fc7947 */ /* 0x000fc0000383ffff */
[----:B------:R-:W-:-:S00]  /*bfb0*/  NOP ;  /* 0x0000000000007918 */ /* 0x000fc00000000000 */
        /* <DEDUP_REMOVED lines=12> */
.L_x_306:


//--------------------- .nv.global.init           --------------------------
	.section	.nv.global.init,"aw",@progbits
.nv.global.init:
	.type		$str$22,@object
	.size		$str$22,($str$23 - $str$22)
$str$22:
        /*0000*/ 	.byte	0x6b, 0x5f, 0x74, 0x69, 0x6c, 0x65, 0x5f, 0x63, 0x6f, 0x75, 0x6e, 0x74, 0x20, 0x3e, 0x3d, 0x20
        /*0010*/ 	.byte	0x31, 0x00
	.type		$str$23,@object
	.size		$str$23,(__unnamed_1 - $str$23)
$str$23:
        /*0012*/ 	.byte	0x2f, 0x74, 0x6d, 0x70, 0x2f, 0x63, 0x75, 0x74, 0x6c, 0x61, 0x73, 0x73, 0x5f, 0x73, 0x77, 0x65
        /*0022*/ 	.byte	0x65, 0x70, 0x5f, 0x73, 0x72, 0x63, 0x2f, 0x69, 0x6e, 0x63, 0x6c, 0x75, 0x64, 0x65, 0x2f, 0x63
        /*0032*/ 	.byte	0x75, 0x74, 0x6c, 0x61, 0x73, 0x73, 0x2f, 0x67, 0x65, 0x6d, 0x6d, 0x2f, 0x63, 0x6f, 0x6c, 0x6c
        /*0042*/ 	.byte	0x65, 0x63, 0x74, 0x69, 0x76, 0x65, 0x2f, 0x73, 0x6d, 0x39, 0x30, 0x5f, 0x6d, 0x6d, 0x61, 0x5f
        /*0052*/ 	.byte	0x74, 0x6d, 0x61, 0x5f, 0x67, 0x6d, 0x6d, 0x61, 0x5f, 0x73, 0x73, 0x5f, 0x77, 0x61, 0x72, 0x70
        /*0062*/ 	.byte	0x73, 0x70, 0x65, 0x63, 0x69, 0x61, 0x6c, 0x69, 0x7a, 0x65, 0x64, 0x2e, 0x68, 0x70, 0x70, 0x00
	.type		__unnamed_1,@object
	.size		__unnamed_1,(.L_0 - __unnamed_1)
__unnamed_1:
        /*0072*/ 	.byte	0x76, 0x6f, 0x69, 0x64, 0x20, 0x63, 0x75, 0x74, 0x6c, 0x61, 0x73, 0x73, 0x3a, 0x3a, 0x67, 0x65
        /* <DEDUP_REMOVED lines=180> */
        /*0bc2*/ 	.byte	0x74, 0x69, 0x74, 0x79, 0x5d, 0x00
.L_0:


//--------------------- .nv.shared._ZN7cutlass13device_kernelINS_4gemm6kernel13GemmUniversalIN4cute5tupleIJiiiiEEENS1_10collective13CollectiveMmaINS1_34MainloopSm90TmaGmmaWarpSpecializedILi10ENS5_IJNS4_1CILi2EEENSA_ILi1EEESC_EEENS1_35KernelTmaWarpSpecializedCooperativeEEENS5_IJNSA_ILi128EEENSA_ILi224EEENSA_ILi32EEEEEENS_6half_tENS5_IJlSC_lEEESK_SL_NS4_8TiledMMAINS4_8MMA_AtomIJNS4_4SM904GMMA25MMA_64x32x16_F32F16F16_SSILNSP_5MajorE0ELSR_0ELNSP_7ScaleInE1ELSS_1EEEEEENS4_6LayoutISD_NS5_IJSC_NSA_ILi0EEESW_EEEEENS5_IJNS4_10UnderscoreESZ_SZ_EEEEENS4_13SM90_TMA_LOADENS4_14ComposedLayoutINS4_7SwizzleILi2ELi4ELi3EEENS4_18smem_ptr_flag_bitsILi16EEENSV_INS5_IJNSA_ILi8EEESI_EEENS5_IJSI_SC_EEEEEEEvNS4_8identityENS4_23SM90_TMA_LOAD_MULTICASTES1C_vS1D_EENS_8epilogue10collective6detail29Sm90TmaWarpSpecializedAdapterINS1H_15DefaultEpilogueISK_SL_SL_NS1G_6thread17LinearCombinationISK_Li1EffLNS1L_9ScaleType4KindE0ELNS_15FloatRoundStyleE2ESK_EENS1_15EpilogueDefaultEEEEEvvEEEEvNT_6ParamsE --------------------------
	.section	.nv.shared._ZN7cutlass13device_kernelINS_4gemm6kernel13GemmUniversalIN4cute5tupleIJiiiiEEENS1_10collective13CollectiveMmaINS1_34MainloopSm90TmaGmmaWarpSpecializedILi10ENS5_IJNS4_1CILi2EEENSA_ILi1EEESC_EEENS1_35KernelTmaWarpSpecializedCooperativeEEENS5_IJNSA_ILi128EEENSA_ILi224EEENSA_ILi32EEEEEENS_6half_tENS5_IJlSC_lEEESK_SL_NS4_8TiledMMAINS4_8MMA_AtomIJNS4_4SM904GMMA25MMA_64x32x16_F32F16F16_SSILNSP_5MajorE0ELSR_0ELNSP_7ScaleInE1ELSS_1EEEEEENS4_6LayoutISD_NS5_IJSC_NSA_ILi0EEESW_EEEEENS5_IJNS4_10UnderscoreESZ_SZ_EEEEENS4_13SM90_TMA_LOADENS4_14ComposedLayoutINS4_7SwizzleILi2ELi4ELi3EEENS4_18smem_ptr_flag_bitsILi16EEENSV_INS5_IJNSA_ILi8EEESI_EEENS5_IJSI_SC_EEEEEEEvNS4_8identityENS4_23SM90_TMA_LOAD_MULTICASTES1C_vS1D_EENS_8epilogue10collective6detail29Sm90TmaWarpSpecializedAdapterINS1H_15DefaultEpilogueISK_SL_SL_NS1G_6thread17LinearCombinationISK_Li1EffLNS1L_9ScaleType4KindE0ELNS_15FloatRoundStyleE2ESK_EENS1_15EpilogueDefaultEEEEEvvEEEEvNT_6ParamsE,"aw",@nobits
	.sectionflags	@""
	.align	16
	.zero		1024


//--------------------- .nv.shared.reserved.0     --------------------------
	.section	.nv.shared.reserved.0,"aw",@nobits
	.weak		__nv_reservedSMEM_offset_0_alias
	.size		__nv_reservedSMEM_offset_0_alias, 0, 0
	.other		__nv_reservedSMEM_offset_0_alias,@"STO_CUDA_RESERVED_SHARED STV_DEFAULT"
__nv_reservedSMEM_offset_0_alias:
	.zero		0


//--------------------- .nv.global                --------------------------
	.section	.nv.global,"aw",@nobits
.nv.global:
	.type		_ZN39_INTERNAL_e052e0f9_4_k_cu_21d53a76_84164cute1_E,@object
	.size		_ZN39_INTERNAL_e052e0f9_4_k_cu_21d53a76_84164cute1_E,(_ZN39_INTERNAL_e052e0f9_4_k_cu_21d53a76_84164cuda3std3__45__cpo6cbeginE - _ZN39_INTERNAL_e052e0f9_4_k_cu_21d53a76_84164cute1_E)
_ZN39_INTERNAL_e052e0f9_4_k_cu_21d53a76_84164cute1_E:
	.zero		1
	.type		_ZN39_INTERNAL_e052e0f9_4_k_cu_21d53a76_84164cuda3std3__45__cpo6cbeginE,@object
	.size		_ZN39_INTERNAL_e052e0f9_4_k_cu_21d53a76_84164cuda3std3__45__cpo6cbeginE,(_ZN39_INTERNAL_e052e0f9_4_k_cu_21d53a76_84164cuda3std3__48in_placeE - _ZN39_INTERNAL_e052e0f9_4_k_cu_21d53a76_84164cuda3std3__45__cpo6cbeginE)
_ZN39_INTERNAL_e052e0f9_4_k_cu_21d53a76_84164cuda3std3__45__cpo6cbeginE:
	.zero		1
	.type		_ZN39_INTERNAL_e052e0f9_4_k_cu_21d53a76_84164cuda3std3__48in_placeE,@object
	.size		_ZN39_INTERNAL_e052e0f9_4_k_cu_21d53a76_84164cuda3std3__48in_placeE,(_ZN39_INTERNAL_e052e0f9_4_k_cu_21d53a76_84164cuda3std6ranges3__45__cpo9iter_moveE - _ZN39_INTERNAL_e052e0f9_4_k_cu_21d53a76_84164cuda3std3__48in_placeE)
_ZN39_INTERNAL_e052e0f9_4_k_cu_21d53a76_84164cuda3std3__48in_placeE:
	.zero		1
	.type		_ZN39_INTERNAL_e052e0f9_4_k_cu_21d53a76_84164cuda3std6ranges3__45__cpo9iter_moveE,@object
	.size		_ZN39_INTERNAL_e052e0f9_4_k_cu_21d53a76_84164cuda3std6ranges3__45__cpo9iter_moveE,(_ZN39_INTERNAL_e052e0f9_4_k_cu_21d53a76_84164cuda3std3__45__cpo5beginE - _ZN39_INTERNAL_e052e0f9_4_k_cu_21d53a76_84164cuda3std6ranges3__45__cpo9iter_moveE)
_ZN39_INTERNAL_e052e0f9_4_k_cu_21d53a76_84164cuda3std6ranges3__45__cpo9iter_moveE:
	.zero		1
	.type		_ZN39_INTERNAL_e052e0f9_4_k_cu_21d53a76_84164cuda3std3__45__cpo5beginE,@object
	.size		_ZN39_INTERNAL_e052e0f9_4_k_cu_21d53a76_84164cuda3std3__45__cpo5beginE,(_ZN39_INTERNAL_e052e0f9_4_k_cu_21d53a76_84164cuda3std3__441_GLOBAL__N__e052e0f9_4_k_cu_21d53a76_84166ignoreE - _ZN39_INTERNAL_e052e0f9_4_k_cu_21d53a76_84164cuda3std3__45__cpo5beginE)
_ZN39_INTERNAL_e052e0f9_4_k_cu_21d53a76_84164cuda3std3__45__cpo5beginE:
	.zero		1
	.type		_ZN39_INTERNAL_e052e0f9_4_k_cu_21d53a76_84164cuda3std3__441_GLOBAL__N__e052e0f9_4_k_cu_21d53a76_84166ignoreE,@object
	.size		_ZN39_INTERNAL_e052e0f9_4_k_cu_21d53a76_84164cuda3std3__441_GLOBAL__N__e052e0f9_4_k_cu_21d53a76_84166ignoreE,(_ZN39_INTERNAL_e052e0f9_4_k_cu_21d53a76_84164cute7productE - _ZN39_INTERNAL_e052e0f9_4_k_cu_21d53a76_84164cuda3std3__441_GLOBAL__N__e052e0f9_4_k_cu_21d53a76_84166ignoreE)
_ZN39_INTERNAL_e052e0f9_4_k_cu_21d53a76_84164cuda3std3__441_GLOBAL__N__e052e0f9_4_k_cu_21d53a76_84166ignoreE:
	.zero		1
	.type		_ZN39_INTERNAL_e052e0f9_4_k_cu_21d53a76_84164cute7productE,@object
	.size		_ZN39_INTERNAL_e052e0f9_4_k_cu_21d53a76_84164cute7productE,(_ZN39_INTERNAL_e052e0f9_4_k_cu_21d53a76_84164cuda3std3__45__cpo3endE - _ZN39_INTERNAL_e052e0f9_4_k_cu_21d53a76_84164cute7productE)
_ZN39_INTERNAL_e052e0f9_4_k_cu_21d53a76_84164cute7productE:
	.zero		1
	.type		_ZN39_INTERNAL_e052e0f9_4_k_cu_21d53a76_84164cuda3std3__45__cpo3endE,@object
	.size		_ZN39_INTERNAL_e052e0f9_4_k_cu_21d53a76_84164cuda3std3__45__cpo3endE,(_ZN39_INTERNAL_e052e0f9_4_k_cu_21d53a76_84164cuda3std3__419piecewise_constructE - _ZN39_INTERNAL_e052e0f9_4_k_cu_21d53a76_84164cuda3std3__45__cpo3endE)
_ZN39_INTERNAL_e052e0f9_4_k_cu_21d53a76_84164cuda3std3__45__cpo3endE:
	.zero		1
	.type		_ZN39_INTERNAL_e052e0f9_4_k_cu_21d53a76_84164cuda3std3__419piecewise_constructE,@object
	.size		_ZN39_INTERNAL_e052e0f9_4_k_cu_21d53a76_84164cuda3std3__419piecewise_constructE,(_ZN39_INTERNAL_e052e0f9_4_k_cu_21d53a76_84164cuda3std3__45__cpo4cendE - _ZN39_INTERNAL_e052e0f9_4_k_cu_21d53a76_84164cuda3std3__419piecewise_constructE)
_ZN39_INTERNAL_e052e0f9_4_k_cu_21d53a76_84164cuda3std3__419piecewise_constructE:
	.zero		1
	.type		_ZN39_INTERNAL_e052e0f9_4_k_cu_21d53a76_84164cuda3std3__45__cpo4cendE,@object
	.size		_ZN39_INTERNAL_e052e0f9_4_k_cu_21d53a76_84164cuda3std3__45__cpo4cendE,(_ZN39_INTERNAL_e052e0f9_4_k_cu_21d53a76_84164cuda3std6ranges3__45__cpo4swapE - _ZN39_INTERNAL_e052e0f9_4_k_cu_21d53a76_84164cuda3std3__45__cpo4cendE)
_ZN39_INTERNAL_e052e0f9_4_k_cu_21d53a76_84164cuda3std3__45__cpo4cendE:
	.zero		1
	.type		_ZN39_INTERNAL_e052e0f9_4_k_cu_21d53a76_84164cuda3std6ranges3__45__cpo4swapE,@object
	.size		_ZN39_INTERNAL_e052e0f9_4_k_cu_21d53a76_84164cuda3std6ranges3__45__cpo4swapE,(.L_8 - _ZN39_INTERNAL_e052e0f9_4_k_cu_21d53a76_84164cuda3std6ranges3__45__cpo4swapE)
_ZN39_INTERNAL_e052e0f9_4_k_cu_21d53a76_84164cuda3std6ranges3__45__cpo4swapE:
	.zero		1
.L_8:


//--------------------- .nv.constant0._ZN7cutlass13device_kernelINS_4gemm6kernel13GemmUniversalIN4cute5tupleIJiiiiEEENS1_10collective13CollectiveMmaINS1_34MainloopSm90TmaGmmaWarpSpecializedILi10ENS5_IJNS4_1CILi2EEENSA_ILi1EEESC_EEENS1_35KernelTmaWarpSpecializedCooperativeEEENS5_IJNSA_ILi128EEENSA_ILi224EEENSA_ILi32EEEEEENS_6half_tENS5_IJlSC_lEEESK_SL_NS4_8TiledMMAINS4_8MMA_AtomIJNS4_4SM904GMMA25MMA_64x32x16_F32F16F16_SSILNSP_5MajorE0ELSR_0ELNSP_7ScaleInE1ELSS_1EEEEEENS4_6LayoutISD_NS5_IJSC_NSA_ILi0EEESW_EEEEENS5_IJNS4_10UnderscoreESZ_SZ_EEEEENS4_13SM90_TMA_LOADENS4_14ComposedLayoutINS4_7SwizzleILi2ELi4ELi3EEENS4_18smem_ptr_flag_bitsILi16EEENSV_INS5_IJNSA_ILi8EEESI_EEENS5_IJSI_SC_EEEEEEEvNS4_8identityENS4_23SM90_TMA_LOAD_MULTICASTES1C_vS1D_EENS_8epilogue10collective6detail29Sm90TmaWarpSpecializedAdapterINS1H_15DefaultEpilogueISK_SL_SL_NS1G_6thread17LinearCombinationISK_Li1EffLNS1L_9ScaleType4KindE0ELNS_15FloatRoundStyleE2ESK_EENS1_15EpilogueDefaultEEEEEvvEEEEvNT_6ParamsE --------------------------
	.section	.nv.constant0._ZN7cutlass13device_kernelINS_4gemm6kernel13GemmUniversalIN4cute5tupleIJiiiiEEENS1_10collective13CollectiveMmaINS1_34MainloopSm90TmaGmmaWarpSpecializedILi10ENS5_IJNS4_1CILi2EEENSA_ILi1EEESC_EEENS1_35KernelTmaWarpSpecializedCooperativeEEENS5_IJNSA_ILi128EEENSA_ILi224EEENSA_ILi32EEEEEENS_6half_tENS5_IJlSC_lEEESK_SL_NS4_8TiledMMAINS4_8MMA_AtomIJNS4_4SM904GMMA25MMA_64x32x16_F32F16F16_SSILNSP_5MajorE0ELSR_0ELNSP_7ScaleInE1ELSS_1EEEEEENS4_6LayoutISD_NS5_IJSC_NSA_ILi0EEESW_EEEEENS5_IJNS4_10UnderscoreESZ_SZ_EEEEENS4_13SM90_TMA_LOADENS4_14ComposedLayoutINS4_7SwizzleILi2ELi4ELi3EEENS4_18smem_ptr_flag_bitsILi16EEENSV_INS5_IJNSA_ILi8EEESI_EEENS5_IJSI_SC_EEEEEEEvNS4_8identityENS4_23SM90_TMA_LOAD_MULTICASTES1C_vS1D_EENS_8epilogue10collective6detail29Sm90TmaWarpSpecializedAdapterINS1H_15DefaultEpilogueISK_SL_SL_NS1G_6thread17LinearCombinationISK_Li1EffLNS1L_9ScaleType4KindE0ELNS_15FloatRoundStyleE2ESK_EENS1_15EpilogueDefaultEEEEEvvEEEEvNT_6ParamsE,"a",@progbits
	.sectionflags	@""
	.align	4
.nv.constant0._ZN7cutlass13device_kernelINS_4gemm6kernel13GemmUniversalIN4cute5tupleIJiiiiEEENS1_10collective13CollectiveMmaINS1_34MainloopSm90TmaGmmaWarpSpecializedILi10ENS5_IJNS4_1CILi2EEENSA_ILi1EEESC_EEENS1_35KernelTmaWarpSpecializedCooperativeEEENS5_IJNSA_ILi128EEENSA_ILi224EEENSA_ILi32EEEEEENS_6half_tENS5_IJlSC_lEEESK_SL_NS4_8TiledMMAINS4_8MMA_AtomIJNS4_4SM904GMMA25MMA_64x32x16_F32F16F16_SSILNSP_5MajorE0ELSR_0ELNSP_7ScaleInE1ELSS_1EEEEEENS4_6LayoutISD_NS5_IJSC_NSA_ILi0EEESW_EEEEENS5_IJNS4_10UnderscoreESZ_SZ_EEEEENS4_13SM90_TMA_LOADENS4_14ComposedLayoutINS4_7SwizzleILi2ELi4ELi3EEENS4_18smem_ptr_flag_bitsILi16EEENSV_INS5_IJNSA_ILi8EEESI_EEENS5_IJSI_SC_EEEEEEEvNS4_8identityENS4_23SM90_TMA_LOAD_MULTICASTES1C_vS1D_EENS_8epilogue10collective6detail29Sm90TmaWarpSpecializedAdapterINS1H_15DefaultEpilogueISK_SL_SL_NS1G_6thread17LinearCombinationISK_Li1EffLNS1L_9ScaleType4KindE0ELNS_15FloatRoundStyleE2ESK_EENS1_15EpilogueDefaultEEEEEvvEEEEvNT_6ParamsE:
	.zero		1664


//--------------------- SYMBOLS --------------------------

	.type		.nv.reservedSmem.offset0,@object
	.size		.nv.reservedSmem.offset0,0x4
	.type		__assertfail,@function
